//
// Generated by NVIDIA NVVM Compiler
//
// Compiler Build ID: CL-36424714
// Cuda compilation tools, release 13.0, V13.0.88
// Based on NVVM 20.0.0
//

.version 9.0
.target sm_100
.address_size 64

	// .globl	_Z19histogram_naive_gpuPKhPii
// _ZZ20histogram_shared_gpuPKhPiiE11hist_shared has been demoted
// _ZZ24histogram_privatized_gpuPKhPiiE11hist_shared has been demoted

.visible .entry _Z19histogram_naive_gpuPKhPii(
	.param .u64 .ptr .align 1 _Z19histogram_naive_gpuPKhPii_param_0,
	.param .u64 .ptr .align 1 _Z19histogram_naive_gpuPKhPii_param_1,
	.param .u32 _Z19histogram_naive_gpuPKhPii_param_2
)
{
	.reg .pred 	%p<2>;
	.reg .b32 	%r<8>;
	.reg .b64 	%rd<9>;

	ld.param.u64 	%rd1, [_Z19histogram_naive_gpuPKhPii_param_0];
	ld.param.u64 	%rd2, [_Z19histogram_naive_gpuPKhPii_param_1];
	ld.param.u32 	%r2, [_Z19histogram_naive_gpuPKhPii_param_2];
	mov.u32 	%r3, %ctaid.x;
	mov.u32 	%r4, %ntid.x;
	mov.u32 	%r5, %tid.x;
	mad.lo.s32 	%r1, %r3, %r4, %r5;
	setp.ge.s32 	%p1, %r1, %r2;
	@%p1 bra 	$L__BB0_2;
	cvta.to.global.u64 	%rd3, %rd1;
	cvta.to.global.u64 	%rd4, %rd2;
	cvt.s64.s32 	%rd5, %r1;
	add.s64 	%rd6, %rd3, %rd5;
	ld.global.u8 	%r6, [%rd6];
	mul.wide.u32 	%rd7, %r6, 4;
	add.s64 	%rd8, %rd4, %rd7;
	atom.global.add.u32 	%r7, [%rd8], 1;
$L__BB0_2:
	ret;

}
	// .globl	_Z20histogram_shared_gpuPKhPii
.visible .entry _Z20histogram_shared_gpuPKhPii(
	.param .u64 .ptr .align 1 _Z20histogram_shared_gpuPKhPii_param_0,
	.param .u64 .ptr .align 1 _Z20histogram_shared_gpuPKhPii_param_1,
	.param .u32 _Z20histogram_shared_gpuPKhPii_param_2
)
{
	.reg .pred 	%p<24>;
	.reg .b16 	%rs<6>;
	.reg .b32 	%r<157>;
	.reg .b64 	%rd<27>;
	// demoted variable
	.shared .align 4 .b8 _ZZ20histogram_shared_gpuPKhPiiE11hist_shared[2048];
	ld.param.u64 	%rd7, [_Z20histogram_shared_gpuPKhPii_param_0];
	ld.param.u64 	%rd8, [_Z20histogram_shared_gpuPKhPii_param_1];
	ld.param.u32 	%r69, [_Z20histogram_shared_gpuPKhPii_param_2];
	cvta.to.global.u64 	%rd1, %rd7;
	cvta.to.global.u64 	%rd2, %rd8;
	mov.u32 	%r156, %tid.x;
	setp.gt.u32 	%p1, %r156, 511;
	@%p1 bra 	$L__BB1_7;
	mov.u32 	%r2, %ntid.x;
	add.s32 	%r70, %r156, %r2;
	max.u32 	%r71, %r70, 512;
	setp.lt.u32 	%p2, %r70, 512;
	selp.u32 	%r72, 1, 0, %p2;
	add.s32 	%r73, %r70, %r72;
	sub.s32 	%r74, %r71, %r73;
	div.u32 	%r75, %r74, %r2;
	add.s32 	%r3, %r75, %r72;
	and.b32  	%r76, %r3, 3;
	setp.eq.s32 	%p3, %r76, 3;
	mov.u32 	%r144, %r156;
	@%p3 bra 	$L__BB1_4;
	add.s32 	%r77, %r3, 1;
	and.b32  	%r78, %r77, 3;
	shl.b32 	%r79, %r156, 2;
	mov.u32 	%r80, _ZZ20histogram_shared_gpuPKhPiiE11hist_shared;
	add.s32 	%r141, %r80, %r79;
	shl.b32 	%r5, %r2, 2;
	neg.s32 	%r140, %r78;
	mad.lo.s32 	%r144, %r2, %r78, %r156;
$L__BB1_3:
	.pragma "nounroll";
	mov.b32 	%r81, 0;
	st.shared.u32 	[%r141], %r81;
	add.s32 	%r141, %r141, %r5;
	add.s32 	%r140, %r140, 1;
	setp.ne.s32 	%p4, %r140, 0;
	@%p4 bra 	$L__BB1_3;
$L__BB1_4:
	setp.lt.u32 	%p5, %r3, 3;
	@%p5 bra 	$L__BB1_7;
	shl.b32 	%r13, %r2, 2;
	shl.b32 	%r82, %r144, 2;
	mov.u32 	%r83, _ZZ20histogram_shared_gpuPKhPiiE11hist_shared;
	add.s32 	%r143, %r83, %r82;
	shl.b32 	%r15, %r2, 4;
	shl.b32 	%r16, %r2, 3;
	mul.lo.s32 	%r17, %r2, 12;
$L__BB1_6:
	mov.b32 	%r84, 0;
	st.shared.u32 	[%r143], %r84;
	add.s32 	%r85, %r143, %r13;
	st.shared.u32 	[%r85], %r84;
	add.s32 	%r86, %r143, %r16;
	st.shared.u32 	[%r86], %r84;
	add.s32 	%r87, %r143, %r17;
	st.shared.u32 	[%r87], %r84;
	add.s32 	%r144, %r144, %r13;
	add.s32 	%r143, %r143, %r15;
	setp.lt.u32 	%p6, %r144, 512;
	@%p6 bra 	$L__BB1_6;
$L__BB1_7:
	bar.sync 	0;
	mov.u32 	%r88, %ctaid.x;
	mov.u32 	%r22, %ntid.x;
	mad.lo.s32 	%r147, %r88, %r22, %r156;
	mov.u32 	%r89, %nctaid.x;
	mul.lo.s32 	%r24, %r89, %r22;
	setp.ge.s32 	%p7, %r147, %r69;
	@%p7 bra 	$L__BB1_14;
	add.s32 	%r90, %r147, %r24;
	max.s32 	%r91, %r69, %r90;
	setp.lt.s32 	%p8, %r90, %r69;
	selp.u32 	%r92, 1, 0, %p8;
	add.s32 	%r93, %r90, %r92;
	sub.s32 	%r94, %r91, %r93;
	div.u32 	%r95, %r94, %r24;
	add.s32 	%r25, %r95, %r92;
	and.b32  	%r96, %r25, 3;
	setp.eq.s32 	%p9, %r96, 3;
	@%p9 bra 	$L__BB1_11;
	add.s32 	%r97, %r25, 1;
	and.b32  	%r98, %r97, 3;
	neg.s32 	%r145, %r98;
$L__BB1_10:
	.pragma "nounroll";
	cvt.s64.s32 	%rd9, %r147;
	add.s64 	%rd10, %rd1, %rd9;
	ld.global.u8 	%rs1, [%rd10];
	mul.wide.u16 	%r99, %rs1, 4;
	mov.u32 	%r100, _ZZ20histogram_shared_gpuPKhPiiE11hist_shared;
	add.s32 	%r101, %r100, %r99;
	atom.shared.add.u32 	%r102, [%r101], 1;
	add.s32 	%r147, %r147, %r24;
	add.s32 	%r145, %r145, 1;
	setp.ne.s32 	%p10, %r145, 0;
	@%p10 bra 	$L__BB1_10;
$L__BB1_11:
	setp.lt.u32 	%p11, %r25, 3;
	@%p11 bra 	$L__BB1_14;
	mov.u32 	%r104, _ZZ20histogram_shared_gpuPKhPiiE11hist_shared;
	cvt.s64.s32 	%rd13, %r24;
	shl.b32 	%r116, %r24, 2;
$L__BB1_13:
	cvt.s64.s32 	%rd11, %r147;
	add.s64 	%rd12, %rd1, %rd11;
	ld.global.u8 	%rs2, [%rd12];
	mul.wide.u16 	%r103, %rs2, 4;
	add.s32 	%r105, %r104, %r103;
	atom.shared.add.u32 	%r106, [%r105], 1;
	add.s64 	%rd14, %rd12, %rd13;
	ld.global.u8 	%rs3, [%rd14];
	mul.wide.u16 	%r107, %rs3, 4;
	add.s32 	%r108, %r104, %r107;
	atom.shared.add.u32 	%r109, [%r108], 1;
	add.s64 	%rd15, %rd14, %rd13;
	ld.global.u8 	%rs4, [%rd15];
	mul.wide.u16 	%r110, %rs4, 4;
	add.s32 	%r111, %r104, %r110;
	atom.shared.add.u32 	%r112, [%r111], 1;
	add.s64 	%rd16, %rd15, %rd13;
	ld.global.u8 	%rs5, [%rd16];
	mul.wide.u16 	%r113, %rs5, 4;
	add.s32 	%r114, %r104, %r113;
	atom.shared.add.u32 	%r115, [%r114], 1;
	add.s32 	%r147, %r116, %r147;
	setp.lt.s32 	%p12, %r147, %r69;
	@%p12 bra 	$L__BB1_13;
$L__BB1_14:
	setp.gt.u32 	%p13, %r156, 511;
	bar.sync 	0;
	@%p13 bra 	$L__BB1_31;
	add.s32 	%r117, %r156, %r22;
	max.u32 	%r118, %r117, 512;
	setp.lt.u32 	%p14, %r117, 512;
	selp.u32 	%r119, 1, 0, %p14;
	add.s32 	%r120, %r117, %r119;
	sub.s32 	%r121, %r118, %r120;
	div.u32 	%r122, %r121, %r22;
	add.s32 	%r34, %r122, %r119;
	and.b32  	%r123, %r34, 3;
	setp.eq.s32 	%p15, %r123, 3;
	@%p15 bra 	$L__BB1_20;
	add.s32 	%r124, %r34, 1;
	and.b32  	%r125, %r124, 3;
	mul.wide.u32 	%rd17, %r156, 4;
	add.s64 	%rd26, %rd2, %rd17;
	mul.wide.u32 	%rd4, %r22, 4;
	shl.b32 	%r126, %r156, 2;
	mov.u32 	%r127, _ZZ20histogram_shared_gpuPKhPiiE11hist_shared;
	add.s32 	%r150, %r127, %r126;
	shl.b32 	%r36, %r22, 2;
	neg.s32 	%r149, %r125;
	mad.lo.s32 	%r156, %r22, %r125, %r156;
$L__BB1_17:
	.pragma "nounroll";
	ld.shared.u32 	%r41, [%r150];
	setp.lt.s32 	%p16, %r41, 1;
	@%p16 bra 	$L__BB1_19;
	atom.global.add.u32 	%r128, [%rd26], %r41;
$L__BB1_19:
	add.s64 	%rd26, %rd26, %rd4;
	add.s32 	%r150, %r150, %r36;
	add.s32 	%r149, %r149, 1;
	setp.ne.s32 	%p17, %r149, 0;
	@%p17 bra 	$L__BB1_17;
$L__BB1_20:
	setp.lt.u32 	%p18, %r34, 3;
	@%p18 bra 	$L__BB1_31;
	shl.b32 	%r129, %r22, 1;
	add.s32 	%r155, %r156, %r129;
	shl.b32 	%r46, %r22, 2;
	mad.lo.s32 	%r154, %r22, 3, %r156;
	add.s32 	%r153, %r22, %r156;
	shl.b32 	%r130, %r156, 2;
	mov.u32 	%r131, _ZZ20histogram_shared_gpuPKhPiiE11hist_shared;
	add.s32 	%r152, %r131, %r130;
	shl.b32 	%r50, %r22, 4;
	shl.b32 	%r51, %r22, 3;
	mul.lo.s32 	%r52, %r22, 12;
$L__BB1_22:
	ld.shared.u32 	%r58, [%r152];
	setp.lt.s32 	%p19, %r58, 1;
	@%p19 bra 	$L__BB1_24;
	mul.wide.u32 	%rd18, %r156, 4;
	add.s64 	%rd19, %rd2, %rd18;
	atom.global.add.u32 	%r132, [%rd19], %r58;
$L__BB1_24:
	add.s32 	%r133, %r152, %r46;
	ld.shared.u32 	%r59, [%r133];
	setp.lt.s32 	%p20, %r59, 1;
	@%p20 bra 	$L__BB1_26;
	mul.wide.u32 	%rd20, %r153, 4;
	add.s64 	%rd21, %rd2, %rd20;
	atom.global.add.u32 	%r134, [%rd21], %r59;
$L__BB1_26:
	add.s32 	%r60, %r156, %r22;
	add.s32 	%r135, %r152, %r51;
	ld.shared.u32 	%r61, [%r135];
	setp.lt.s32 	%p21, %r61, 1;
	@%p21 bra 	$L__BB1_28;
	mul.wide.u32 	%rd22, %r155, 4;
	add.s64 	%rd23, %rd2, %rd22;
	atom.global.add.u32 	%r136, [%rd23], %r61;
$L__BB1_28:
	add.s32 	%r62, %r60, %r22;
	add.s32 	%r137, %r152, %r52;
	ld.shared.u32 	%r63, [%r137];
	setp.lt.s32 	%p22, %r63, 1;
	@%p22 bra 	$L__BB1_30;
	mul.wide.u32 	%rd24, %r154, 4;
	add.s64 	%rd25, %rd2, %rd24;
	atom.global.add.u32 	%r138, [%rd25], %r63;
$L__BB1_30:
	add.s32 	%r139, %r62, %r22;
	add.s32 	%r156, %r139, %r22;
	add.s32 	%r155, %r155, %r46;
	add.s32 	%r154, %r154, %r46;
	add.s32 	%r153, %r153, %r46;
	add.s32 	%r152, %r152, %r50;
	setp.lt.u32 	%p23, %r156, 512;
	@%p23 bra 	$L__BB1_22;
$L__BB1_31:
	ret;

}
	// .globl	_Z24histogram_privatized_gpuPKhPii
.visible .entry _Z24histogram_privatized_gpuPKhPii(
	.param .u64 .ptr .align 1 _Z24histogram_privatized_gpuPKhPii_param_0,
	.param .u64 .ptr .align 1 _Z24histogram_privatized_gpuPKhPii_param_1,
	.param .u32 _Z24histogram_privatized_gpuPKhPii_param_2
)
{
	.reg .pred 	%p<24>;
	.reg .b16 	%rs<6>;
	.reg .b32 	%r<157>;
	.reg .b64 	%rd<27>;
	// demoted variable
	.shared .align 4 .b8 _ZZ24histogram_privatized_gpuPKhPiiE11hist_shared[2048];
	ld.param.u64 	%rd7, [_Z24histogram_privatized_gpuPKhPii_param_0];
	ld.param.u64 	%rd8, [_Z24histogram_privatized_gpuPKhPii_param_1];
	ld.param.u32 	%r69, [_Z24histogram_privatized_gpuPKhPii_param_2];
	cvta.to.global.u64 	%rd1, %rd7;
	cvta.to.global.u64 	%rd2, %rd8;
	mov.u32 	%r156, %tid.x;
	setp.gt.u32 	%p1, %r156, 511;
	@%p1 bra 	$L__BB2_7;
	mov.u32 	%r2, %ntid.x;
	add.s32 	%r70, %r156, %r2;
	max.u32 	%r71, %r70, 512;
	setp.lt.u32 	%p2, %r70, 512;
	selp.u32 	%r72, 1, 0, %p2;
	add.s32 	%r73, %r70, %r72;
	sub.s32 	%r74, %r71, %r73;
	div.u32 	%r75, %r74, %r2;
	add.s32 	%r3, %r75, %r72;
	and.b32  	%r76, %r3, 3;
	setp.eq.s32 	%p3, %r76, 3;
	mov.u32 	%r144, %r156;
	@%p3 bra 	$L__BB2_4;
	add.s32 	%r77, %r3, 1;
	and.b32  	%r78, %r77, 3;
	shl.b32 	%r79, %r156, 2;
	mov.u32 	%r80, _ZZ24histogram_privatized_gpuPKhPiiE11hist_shared;
	add.s32 	%r141, %r80, %r79;
	shl.b32 	%r5, %r2, 2;
	neg.s32 	%r140, %r78;
	mad.lo.s32 	%r144, %r2, %r78, %r156;
$L__BB2_3:
	.pragma "nounroll";
	mov.b32 	%r81, 0;
	st.shared.u32 	[%r141], %r81;
	add.s32 	%r141, %r141, %r5;
	add.s32 	%r140, %r140, 1;
	setp.ne.s32 	%p4, %r140, 0;
	@%p4 bra 	$L__BB2_3;
$L__BB2_4:
	setp.lt.u32 	%p5, %r3, 3;
	@%p5 bra 	$L__BB2_7;
	shl.b32 	%r13, %r2, 2;
	shl.b32 	%r82, %r144, 2;
	mov.u32 	%r83, _ZZ24histogram_privatized_gpuPKhPiiE11hist_shared;
	add.s32 	%r143, %r83, %r82;
	shl.b32 	%r15, %r2, 4;
	shl.b32 	%r16, %r2, 3;
	mul.lo.s32 	%r17, %r2, 12;
$L__BB2_6:
	mov.b32 	%r84, 0;
	st.shared.u32 	[%r143], %r84;
	add.s32 	%r85, %r143, %r13;
	st.shared.u32 	[%r85], %r84;
	add.s32 	%r86, %r143, %r16;
	st.shared.u32 	[%r86], %r84;
	add.s32 	%r87, %r143, %r17;
	st.shared.u32 	[%r87], %r84;
	add.s32 	%r144, %r144, %r13;
	add.s32 	%r143, %r143, %r15;
	setp.lt.u32 	%p6, %r144, 512;
	@%p6 bra 	$L__BB2_6;
$L__BB2_7:
	bar.sync 	0;
	mov.u32 	%r88, %ctaid.x;
	mov.u32 	%r22, %ntid.x;
	mad.lo.s32 	%r147, %r88, %r22, %r156;
	mov.u32 	%r89, %nctaid.x;
	mul.lo.s32 	%r24, %r89, %r22;
	setp.ge.s32 	%p7, %r147, %r69;
	@%p7 bra 	$L__BB2_14;
	add.s32 	%r90, %r147, %r24;
	max.s32 	%r91, %r69, %r90;
	setp.lt.s32 	%p8, %r90, %r69;
	selp.u32 	%r92, 1, 0, %p8;
	add.s32 	%r93, %r90, %r92;
	sub.s32 	%r94, %r91, %r93;
	div.u32 	%r95, %r94, %r24;
	add.s32 	%r25, %r95, %r92;
	and.b32  	%r96, %r25, 3;
	setp.eq.s32 	%p9, %r96, 3;
	@%p9 bra 	$L__BB2_11;
	add.s32 	%r97, %r25, 1;
	and.b32  	%r98, %r97, 3;
	neg.s32 	%r145, %r98;
$L__BB2_10:
	.pragma "nounroll";
	cvt.s64.s32 	%rd9, %r147;
	add.s64 	%rd10, %rd1, %rd9;
	ld.global.u8 	%rs1, [%rd10];
	mul.wide.u16 	%r99, %rs1, 4;
	mov.u32 	%r100, _ZZ24histogram_privatized_gpuPKhPiiE11hist_shared;
	add.s32 	%r101, %r100, %r99;
	atom.shared.add.u32 	%r102, [%r101], 1;
	add.s32 	%r147, %r147, %r24;
	add.s32 	%r145, %r145, 1;
	setp.ne.s32 	%p10, %r145, 0;
	@%p10 bra 	$L__BB2_10;
$L__BB2_11:
	setp.lt.u32 	%p11, %r25, 3;
	@%p11 bra 	$L__BB2_14;
	mov.u32 	%r104, _ZZ24histogram_privatized_gpuPKhPiiE11hist_shared;
	cvt.s64.s32 	%rd13, %r24;
	shl.b32 	%r116, %r24, 2;
$L__BB2_13:
	cvt.s64.s32 	%rd11, %r147;
	add.s64 	%rd12, %rd1, %rd11;
	ld.global.u8 	%rs2, [%rd12];
	mul.wide.u16 	%r103, %rs2, 4;
	add.s32 	%r105, %r104, %r103;
	atom.shared.add.u32 	%r106, [%r105], 1;
	add.s64 	%rd14, %rd12, %rd13;
	ld.global.u8 	%rs3, [%rd14];
	mul.wide.u16 	%r107, %rs3, 4;
	add.s32 	%r108, %r104, %r107;
	atom.shared.add.u32 	%r109, [%r108], 1;
	add.s64 	%rd15, %rd14, %rd13;
	ld.global.u8 	%rs4, [%rd15];
	mul.wide.u16 	%r110, %rs4, 4;
	add.s32 	%r111, %r104, %r110;
	atom.shared.add.u32 	%r112, [%r111], 1;
	add.s64 	%rd16, %rd15, %rd13;
	ld.global.u8 	%rs5, [%rd16];
	mul.wide.u16 	%r113, %rs5, 4;
	add.s32 	%r114, %r104, %r113;
	atom.shared.add.u32 	%r115, [%r114], 1;
	add.s32 	%r147, %r116, %r147;
	setp.lt.s32 	%p12, %r147, %r69;
	@%p12 bra 	$L__BB2_13;
$L__BB2_14:
	setp.gt.u32 	%p13, %r156, 511;
	bar.sync 	0;
	@%p13 bra 	$L__BB2_31;
	add.s32 	%r117, %r156, %r22;
	max.u32 	%r118, %r117, 512;
	setp.lt.u32 	%p14, %r117, 512;
	selp.u32 	%r119, 1, 0, %p14;
	add.s32 	%r120, %r117, %r119;
	sub.s32 	%r121, %r118, %r120;
	div.u32 	%r122, %r121, %r22;
	add.s32 	%r34, %r122, %r119;
	and.b32  	%r123, %r34, 3;
	setp.eq.s32 	%p15, %r123, 3;
	@%p15 bra 	$L__BB2_20;
	add.s32 	%r124, %r34, 1;
	and.b32  	%r125, %r124, 3;
	mul.wide.u32 	%rd17, %r156, 4;
	add.s64 	%rd26, %rd2, %rd17;
	mul.wide.u32 	%rd4, %r22, 4;
	shl.b32 	%r126, %r156, 2;
	mov.u32 	%r127, _ZZ24histogram_privatized_gpuPKhPiiE11hist_shared;
	add.s32 	%r150, %r127, %r126;
	shl.b32 	%r36, %r22, 2;
	neg.s32 	%r149, %r125;
	mad.lo.s32 	%r156, %r22, %r125, %r156;
$L__BB2_17:
	.pragma "nounroll";
	ld.shared.u32 	%r41, [%r150];
	setp.lt.s32 	%p16, %r41, 1;
	@%p16 bra 	$L__BB2_19;
	atom.global.add.u32 	%r128, [%rd26], %r41;
$L__BB2_19:
	add.s64 	%rd26, %rd26, %rd4;
	add.s32 	%r150, %r150, %r36;
	add.s32 	%r149, %r149, 1;
	setp.ne.s32 	%p17, %r149, 0;
	@%p17 bra 	$L__BB2_17;
$L__BB2_20:
	setp.lt.u32 	%p18, %r34, 3;
	@%p18 bra 	$L__BB2_31;
	shl.b32 	%r129, %r22, 1;
	add.s32 	%r155, %r156, %r129;
	shl.b32 	%r46, %r22, 2;
	mad.lo.s32 	%r154, %r22, 3, %r156;
	add.s32 	%r153, %r22, %r156;
	shl.b32 	%r130, %r156, 2;
	mov.u32 	%r131, _ZZ24histogram_privatized_gpuPKhPiiE11hist_shared;
	add.s32 	%r152, %r131, %r130;
	shl.b32 	%r50, %r22, 4;
	shl.b32 	%r51, %r22, 3;
	mul.lo.s32 	%r52, %r22, 12;
$L__BB2_22:
	ld.shared.u32 	%r58, [%r152];
	setp.lt.s32 	%p19, %r58, 1;
	@%p19 bra 	$L__BB2_24;
	mul.wide.u32 	%rd18, %r156, 4;
	add.s64 	%rd19, %rd2, %rd18;
	atom.global.add.u32 	%r132, [%rd19], %r58;
$L__BB2_24:
	add.s32 	%r133, %r152, %r46;
	ld.shared.u32 	%r59, [%r133];
	setp.lt.s32 	%p20, %r59, 1;
	@%p20 bra 	$L__BB2_26;
	mul.wide.u32 	%rd20, %r153, 4;
	add.s64 	%rd21, %rd2, %rd20;
	atom.global.add.u32 	%r134, [%rd21], %r59;
$L__BB2_26:
	add.s32 	%r60, %r156, %r22;
	add.s32 	%r135, %r152, %r51;
	ld.shared.u32 	%r61, [%r135];
	setp.lt.s32 	%p21, %r61, 1;
	@%p21 bra 	$L__BB2_28;
	mul.wide.u32 	%rd22, %r155, 4;
	add.s64 	%rd23, %rd2, %rd22;
	atom.global.add.u32 	%r136, [%rd23], %r61;
$L__BB2_28:
	add.s32 	%r62, %r60, %r22;
	add.s32 	%r137, %r152, %r52;
	ld.shared.u32 	%r63, [%r137];
	setp.lt.s32 	%p22, %r63, 1;
	@%p22 bra 	$L__BB2_30;
	mul.wide.u32 	%rd24, %r154, 4;
	add.s64 	%rd25, %rd2, %rd24;
	atom.global.add.u32 	%r138, [%rd25], %r63;
$L__BB2_30:
	add.s32 	%r139, %r62, %r22;
	add.s32 	%r156, %r139, %r22;
	add.s32 	%r155, %r155, %r46;
	add.s32 	%r154, %r154, %r46;
	add.s32 	%r153, %r153, %r46;
	add.s32 	%r152, %r152, %r50;
	setp.lt.u32 	%p23, %r156, 512;
	@%p23 bra 	$L__BB2_22;
$L__BB2_31:
	ret;

}


// ===== COMPILED SASS (sm_100) =====

	.target	sm_100

	.elftype	@"ET_EXEC"


//--------------------- .note.nv.tkinfo           --------------------------
	.section	.note.nv.tkinfo,"",@"SHT_NOTE"
	.sectionflags	@"SHF_NOTE_NV_TKINFO"
	.tkinfo
        /*0018*/ 	.word	0x00000002
        /*0030*/ 	.string	""
        /*0030*/ 	.string	"ptxas"
        /*0030*/ 	.string	"Cuda compilation tools, release 13.0, V13.0.88"
        /*0030*/ 	.string	"Build cuda_13.0.r13.0/compiler.36424714_0"
        /*0030*/ 	.string	"-arch sm_100 -m 64 "



//--------------------- .note.nv.cuinfo           --------------------------
	.section	.note.nv.cuinfo,"",@"SHT_NOTE"
	.sectionflags	@"SHF_NOTE_NV_CUINFO"
        /*0018*/ 	.short	0x0002
        /*001a*/ 	.short	0x0064
        /*001c*/ 	.short	0x0082
	.zero		2


//--------------------- .nv.info                  --------------------------
	.section	.nv.info,"",@"SHT_CUDA_INFO"
	.align	4


	//----- nvinfo : EIATTR_REGCOUNT
	.align		4
        /*0000*/ 	.byte	0x04, 0x2f
        /*0002*/ 	.short	(.L_1 - .L_0)
	.align		4
.L_0:
        /*0004*/ 	.word	index@(_Z19histogram_naive_gpuPKhPii)
        /*0008*/ 	.word	0x0000000a


	//----- nvinfo : EIATTR_FRAME_SIZE
	.align		4
.L_1:
        /*000c*/ 	.byte	0x04, 0x11
        /*000e*/ 	.short	(.L_3 - .L_2)
	.align		4
.L_2:
        /*0010*/ 	.word	index@(_Z19histogram_naive_gpuPKhPii)
        /*0014*/ 	.word	0x00000000


	//----- nvinfo : EIATTR_REGCOUNT
	.align		4
.L_3:
        /*0018*/ 	.byte	0x04, 0x2f
        /*001a*/ 	.short	(.L_5 - .L_4)
	.align		4
.L_4:
        /*001c*/ 	.word	index@(_Z20histogram_shared_gpuPKhPii)
        /*0020*/ 	.word	0x00000016


	//----- nvinfo : EIATTR_FRAME_SIZE
	.align		4
.L_5:
        /*0024*/ 	.byte	0x04, 0x11
        /*0026*/ 	.short	(.L_7 - .L_6)
	.align		4
.L_6:
        /*0028*/ 	.word	index@(_Z20histogram_shared_gpuPKhPii)
        /*002c*/ 	.word	0x00000000


	//----- nvinfo : EIATTR_REGCOUNT
	.align		4
.L_7:
        /*0030*/ 	.byte	0x04, 0x2f
        /*0032*/ 	.short	(.L_9 - .L_8)
	.align		4
.L_8:
        /*0034*/ 	.word	index@(_Z24histogram_privatized_gpuPKhPii)
        /*0038*/ 	.word	0x00000016


	//----- nvinfo : EIATTR_FRAME_SIZE
	.align		4
.L_9:
        /*003c*/ 	.byte	0x04, 0x11
        /*003e*/ 	.short	(.L_11 - .L_10)
	.align		4
.L_10:
        /*0040*/ 	.word	index@(_Z24histogram_privatized_gpuPKhPii)
        /*0044*/ 	.word	0x00000000


	//----- nvinfo : EIATTR_MIN_STACK_SIZE
	.align		4
.L_11:
        /*0048*/ 	.byte	0x04, 0x12
        /*004a*/ 	.short	(.L_13 - .L_12)
	.align		4
.L_12:
        /*004c*/ 	.word	index@(_Z24histogram_privatized_gpuPKhPii)
        /*0050*/ 	.word	0x00000000


	//----- nvinfo : EIATTR_MIN_STACK_SIZE
	.align		4
.L_13:
        /*0054*/ 	.byte	0x04, 0x12
        /*0056*/ 	.short	(.L_15 - .L_14)
	.align		4
.L_14:
        /*0058*/ 	.word	index@(_Z20histogram_shared_gpuPKhPii)
        /*005c*/ 	.word	0x00000000


	//----- nvinfo : EIATTR_MIN_STACK_SIZE
	.align		4
.L_15:
        /*0060*/ 	.byte	0x04, 0x12
        /*0062*/ 	.short	(.L_17 - .L_16)
	.align		4
.L_16:
        /*0064*/ 	.word	index@(_Z19histogram_naive_gpuPKhPii)
        /*0068*/ 	.word	0x00000000
.L_17:


//--------------------- .nv.compat                --------------------------
	.section	.nv.compat,"",@"SHT_CUDA_COMPAT_INFO"
	.align	4
        /*0000*/ 	.byte	0x02, 0x09, 0x00, 0x00, 0x02, 0x02, 0x01, 0x00, 0x02, 0x05, 0x05, 0x00, 0x03, 0x07, 0x01, 0x01
        /*0010*/ 	.byte	0x02, 0x03, 0x00, 0x00, 0x02, 0x06, 0x01, 0x00, 0x04, 0x0b, 0x08, 0x00, 0x09, 0x00, 0x00, 0x00
        /*0020*/ 	.byte	0x00, 0x00, 0x00, 0x00


//--------------------- .nv.info._Z24histogram_privatized_gpuPKhPii --------------------------
	.section	.nv.info._Z24histogram_privatized_gpuPKhPii,"",@"SHT_CUDA_INFO"
	.sectionflags	@""
	.align	4


	//----- nvinfo : EIATTR_CUDA_API_VERSION
	.align		4
        /*0000*/ 	.byte	0x04, 0x37
        /*0002*/ 	.short	(.L_19 - .L_18)
.L_18:
        /*0004*/ 	.word	0x00000082


	//----- nvinfo : EIATTR_KPARAM_INFO
	.align		4
.L_19:
        /*0008*/ 	.byte	0x04, 0x17
        /*000a*/ 	.short	(.L_21 - .L_20)
.L_20:
        /*000c*/ 	.word	0x00000000
        /*0010*/ 	.short	0x0002
        /*0012*/ 	.short	0x0010
        /*0014*/ 	.byte	0x00, 0xf0, 0x11, 0x00


	//----- nvinfo : EIATTR_KPARAM_INFO
	.align		4
.L_21:
        /*0018*/ 	.byte	0x04, 0x17
        /*001a*/ 	.short	(.L_23 - .L_22)
.L_22:
        /*001c*/ 	.word	0x00000000
        /*0020*/ 	.short	0x0001
        /*0022*/ 	.short	0x0008
        /*0024*/ 	.byte	0x00, 0xf5, 0x21, 0x00


	//----- nvinfo : EIATTR_KPARAM_INFO
	.align		4
.L_23:
        /*0028*/ 	.byte	0x04, 0x17
        /*002a*/ 	.short	(.L_25 - .L_24)
.L_24:
        /*002c*/ 	.word	0x00000000
        /*0030*/ 	.short	0x0000
        /*0032*/ 	.short	0x0000
        /*0034*/ 	.byte	0x00, 0xf5, 0x21, 0x00


	//----- nvinfo : EIATTR_SPARSE_MMA_MASK
	.align		4
.L_25:
        /*0038*/ 	.byte	0x03, 0x50
        /*003a*/ 	.short	0x0000


	//----- nvinfo : EIATTR_MAXREG_COUNT
	.align		4
        /*003c*/ 	.byte	0x03, 0x1b
        /*003e*/ 	.short	0x00ff


	//----- nvinfo : EIATTR_NUM_BARRIERS
	.align		4
        /*0040*/ 	.byte	0x02, 0x4c
        /*0042*/ 	.byte	0x01
	.zero		1


	//----- nvinfo : EIATTR_MERCURY_ISA_VERSION
	.align		4
        /*0044*/ 	.byte	0x03, 0x5f
        /*0046*/ 	.short	0x0101


	//----- nvinfo : EIATTR_VRC_CTA_INIT_COUNT
	.align		4
        /*0048*/ 	.byte	0x02, 0x4a
	.zero		1
	.zero		1


	//----- nvinfo : EIATTR_EXIT_INSTR_OFFSETS
	.align		4
        /*004c*/ 	.byte	0x04, 0x1c
        /*004e*/ 	.short	(.L_27 - .L_26)


	//   ....[0]....
.L_26:
        /*0050*/ 	.word	0x000009c0


	//   ....[1]....
        /*0054*/ 	.word	0x00000d00


	//   ....[2]....
        /*0058*/ 	.word	0x00001000


	//----- nvinfo : EIATTR_CRS_STACK_SIZE
	.align		4
.L_27:
        /*005c*/ 	.byte	0x04, 0x1e
        /*005e*/ 	.short	(.L_29 - .L_28)
.L_28:
        /*0060*/ 	.word	0x00000000


	//----- nvinfo : EIATTR_CBANK_PARAM_SIZE
	.align		4
.L_29:
        /*0064*/ 	.byte	0x03, 0x19
        /*0066*/ 	.short	0x0014


	//----- nvinfo : EIATTR_PARAM_CBANK
	.align		4
        /*0068*/ 	.byte	0x04, 0x0a
        /*006a*/ 	.short	(.L_31 - .L_30)
	.align		4
.L_30:
        /*006c*/ 	.word	index@(.nv.constant0._Z24histogram_privatized_gpuPKhPii)
        /*0070*/ 	.short	0x0380
        /*0072*/ 	.short	0x0014


	//----- nvinfo : EIATTR_SW_WAR
	.align		4
.L_31:
        /*0074*/ 	.byte	0x04, 0x36
        /*0076*/ 	.short	(.L_33 - .L_32)
.L_32:
        /*0078*/ 	.word	0x00000008
.L_33:


//--------------------- .nv.info._Z20histogram_shared_gpuPKhPii --------------------------
	.section	.nv.info._Z20histogram_shared_gpuPKhPii,"",@"SHT_CUDA_INFO"
	.sectionflags	@""
	.align	4


	//----- nvinfo : EIATTR_CUDA_API_VERSION
	.align		4
        /*0000*/ 	.byte	0x04, 0x37
        /*0002*/ 	.short	(.L_35 - .L_34)
.L_34:
        /*0004*/ 	.word	0x00000082


	//----- nvinfo : EIATTR_KPARAM_INFO
	.align		4
.L_35:
        /*0008*/ 	.byte	0x04, 0x17
        /*000a*/ 	.short	(.L_37 - .L_36)
.L_36:
        /*000c*/ 	.word	0x00000000
        /*0010*/ 	.short	0x0002
        /*0012*/ 	.short	0x0010
        /*0014*/ 	.byte	0x00, 0xf0, 0x11, 0x00


	//----- nvinfo : EIATTR_KPARAM_INFO
	.align		4
.L_37:
        /*0018*/ 	.byte	0x04, 0x17
        /*001a*/ 	.short	(.L_39 - .L_38)
.L_38:
        /*001c*/ 	.word	0x00000000
        /*0020*/ 	.short	0x0001
        /*0022*/ 	.short	0x0008
        /*0024*/ 	.byte	0x00, 0xf5, 0x21, 0x00


	//----- nvinfo : EIATTR_KPARAM_INFO
	.align		4
.L_39:
        /*0028*/ 	.byte	0x04, 0x17
        /*002a*/ 	.short	(.L_41 - .L_40)
.L_40:
        /*002c*/ 	.word	0x00000000
        /*0030*/ 	.short	0x0000
        /*0032*/ 	.short	0x0000
        /*0034*/ 	.byte	0x00, 0xf5, 0x21, 0x00


	//----- nvinfo : EIATTR_SPARSE_MMA_MASK
	.align		4
.L_41:
        /*0038*/ 	.byte	0x03, 0x50
        /*003a*/ 	.short	0x0000


	//----- nvinfo : EIATTR_MAXREG_COUNT
	.align		4
        /*003c*/ 	.byte	0x03, 0x1b
        /*003e*/ 	.short	0x00ff


	//----- nvinfo : EIATTR_NUM_BARRIERS
	.align		4
        /*0040*/ 	.byte	0x02, 0x4c
        /*0042*/ 	.byte	0x01
	.zero		1


	//----- nvinfo : EIATTR_MERCURY_ISA_VERSION
	.align		4
        /*0044*/ 	.byte	0x03, 0x5f
        /*0046*/ 	.short	0x0101


	//----- nvinfo : EIATTR_VRC_CTA_INIT_COUNT
	.align		4
        /*0048*/ 	.byte	0x02, 0x4a
	.zero		1
	.zero		1


	//----- nvinfo : EIATTR_EXIT_INSTR_OFFSETS
	.align		4
        /*004c*/ 	.byte	0x04, 0x1c
        /*004e*/ 	.short	(.L_43 - .L_42)


	//   ....[0]....
.L_42:
        /*0050*/ 	.word	0x000009c0


	//   ....[1]....
        /*0054*/ 	.word	0x00000d00


	//   ....[2]....
        /*0058*/ 	.word	0x00001000


	//----- nvinfo : EIATTR_CRS_STACK_SIZE
	.align		4
.L_43:
        /*005c*/ 	.byte	0x04, 0x1e
        /*005e*/ 	.short	(.L_45 - .L_44)
.L_44:
        /*0060*/ 	.word	0x00000000


	//----- nvinfo : EIATTR_CBANK_PARAM_SIZE
	.align		4
.L_45:
        /*0064*/ 	.byte	0x03, 0x19
        /*0066*/ 	.short	0x0014


	//----- nvinfo : EIATTR_PARAM_CBANK
	.align		4
        /*0068*/ 	.byte	0x04, 0x0a
        /*006a*/ 	.short	(.L_47 - .L_46)
	.align		4
.L_46:
        /*006c*/ 	.word	index@(.nv.constant0._Z20histogram_shared_gpuPKhPii)
        /*0070*/ 	.short	0x0380
        /*0072*/ 	.short	0x0014


	//----- nvinfo : EIATTR_SW_WAR
	.align		4
.L_47:
        /*0074*/ 	.byte	0x04, 0x36
        /*0076*/ 	.short	(.L_49 - .L_48)
.L_48:
        /*0078*/ 	.word	0x00000008
.L_49:


//--------------------- .nv.info._Z19histogram_naive_gpuPKhPii --------------------------
	.section	.nv.info._Z19histogram_naive_gpuPKhPii,"",@"SHT_CUDA_INFO"
	.sectionflags	@""
	.align	4


	//----- nvinfo : EIATTR_CUDA_API_VERSION
	.align		4
        /*0000*/ 	.byte	0x04, 0x37
        /*0002*/ 	.short	(.L_51 - .L_50)
.L_50:
        /*0004*/ 	.word	0x00000082


	//----- nvinfo : EIATTR_KPARAM_INFO
	.align		4
.L_51:
        /*0008*/ 	.byte	0x04, 0x17
        /*000a*/ 	.short	(.L_53 - .L_52)
.L_52:
        /*000c*/ 	.word	0x00000000
        /*0010*/ 	.short	0x0002
        /*0012*/ 	.short	0x0010
        /*0014*/ 	.byte	0x00, 0xf0, 0x11, 0x00


	//----- nvinfo : EIATTR_KPARAM_INFO
	.align		4
.L_53:
        /*0018*/ 	.byte	0x04, 0x17
        /*001a*/ 	.short	(.L_55 - .L_54)
.L_54:
        /*001c*/ 	.word	0x00000000
        /*0020*/ 	.short	0x0001
        /*0022*/ 	.short	0x0008
        /*0024*/ 	.byte	0x00, 0xf5, 0x21, 0x00


	//----- nvinfo : EIATTR_KPARAM_INFO
	.align		4
.L_55:
        /*0028*/ 	.byte	0x04, 0x17
        /*002a*/ 	.short	(.L_57 - .L_56)
.L_56:
        /*002c*/ 	.word	0x00000000
        /*0030*/ 	.short	0x0000
        /*0032*/ 	.short	0x0000
        /*0034*/ 	.byte	0x00, 0xf5, 0x21, 0x00


	//----- nvinfo : EIATTR_SPARSE_MMA_MASK
	.align		4
.L_57:
        /*0038*/ 	.byte	0x03, 0x50
        /*003a*/ 	.short	0x0000


	//----- nvinfo : EIATTR_MAXREG_COUNT
	.align		4
        /*003c*/ 	.byte	0x03, 0x1b
        /*003e*/ 	.short	0x00ff


	//----- nvinfo : EIATTR_MERCURY_ISA_VERSION
	.align		4
        /*0040*/ 	.byte	0x03, 0x5f
        /*0042*/ 	.short	0x0101


	//----- nvinfo : EIATTR_VRC_CTA_INIT_COUNT
	.align		4
        /*0044*/ 	.byte	0x02, 0x4a
	.zero		1
	.zero		1


	//----- nvinfo : EIATTR_EXIT_INSTR_OFFSETS
	.align		4
        /*0048*/ 	.byte	0x04, 0x1c
        /*004a*/ 	.short	(.L_59 - .L_58)


	//   ....[0]....
.L_58:
        /*004c*/ 	.word	0x00000070


	//   ....[1]....
        /*0050*/ 	.word	0x00000110


	//----- nvinfo : EIATTR_CBANK_PARAM_SIZE
	.align		4
.L_59:
        /*0054*/ 	.byte	0x03, 0x19
        /*0056*/ 	.short	0x0014


	//----- nvinfo : EIATTR_PARAM_CBANK
	.align		4
        /*0058*/ 	.byte	0x04, 0x0a
        /*005a*/ 	.short	(.L_61 - .L_60)
	.align		4
.L_60:
        /*005c*/ 	.word	index@(.nv.constant0._Z19histogram_naive_gpuPKhPii)
        /*0060*/ 	.short	0x0380
        /*0062*/ 	.short	0x0014


	//----- nvinfo : EIATTR_SW_WAR
	.align		4
.L_61:
        /*0064*/ 	.byte	0x04, 0x36
        /*0066*/ 	.short	(.L_63 - .L_62)
.L_62:
        /*0068*/ 	.word	0x00000008
.L_63:


//--------------------- .nv.callgraph             --------------------------
	.section	.nv.callgraph,"",@"SHT_CUDA_CALLGRAPH"
	.align	4
	.sectionentsize	8
	.align		4
        /*0000*/ 	.word	0x00000000
	.align		4
        /*0004*/ 	.word	0xffffffff
	.align		4
        /*0008*/ 	.word	0x00000000
	.align		4
        /*000c*/ 	.word	0xfffffffe
	.align		4
        /*0010*/ 	.word	0x00000000
	.align		4
        /*0014*/ 	.word	0xfffffffd
	.align		4
        /*0018*/ 	.word	0x00000000
	.align		4
        /*001c*/ 	.word	0xfffffffc


//--------------------- .text._Z24histogram_privatized_gpuPKhPii --------------------------
	.section	.text._Z24histogram_privatized_gpuPKhPii,"ax",@progbits
	.align	128
        .global         _Z24histogram_privatized_gpuPKhPii
        .type           _Z24histogram_privatized_gpuPKhPii,@function
        .size           _Z24histogram_privatized_gpuPKhPii,(.L_x_55 - _Z24histogram_privatized_gpuPKhPii)
        .other          _Z24histogram_privatized_gpuPKhPii,@"STO_CUDA_ENTRY STV_DEFAULT"
_Z24histogram_privatized_gpuPKhPii:
.text._Z24histogram_privatized_gpuPKhPii:
[----:B------:R-:W-:Y:S01]  /*0000*/  LDC R1, c[0x0][0x37c] ;  /* 0x0000df00ff017b82 */ /* 0x000fe20000000800 */
[----:B------:R-:W0:Y:S01]  /*0010*/  S2R R0, SR_TID.X ;  /* 0x0000000000007919 */ /* 0x000e220000002100 */
[----:B------:R-:W-:Y:S01]  /*0020*/  BSSY.RECONVERGENT B0, `(.L_x_0) ;  /* 0x0000040000007945 */ /* 0x000fe20003800200 */
[----:B0-----:R-:W-:-:S13]  /*0030*/  ISETP.GT.U32.AND P0, PT, R0, 0x1ff, PT ;  /* 0x000001ff0000780c */ /* 0x001fda0003f04070 */
[----:B------:R-:W-:Y:S05]  /*0040*/  @P0 BRA `(.L_x_1) ;  /* 0x0000000000f40947 */ /* 0x000fea0003800000 */
[----:B------:R-:W0:Y:S01]  /*0050*/  LDC R10, c[0x0][0x360] ;  /* 0x0000d800ff0a7b82 */ /* 0x000e220000000800 */
[----:B------:R-:W-:Y:S01]  /*0060*/  BSSY.RECONVERGENT B1, `(.L_x_2) ;  /* 0x000002b000017945 */ /* 0x000fe20003800200 */
[----:B0-----:R-:W0:Y:S01]  /*0070*/  I2F.U32.RP R7, R10 ;  /* 0x0000000a00077306 */ /* 0x001e220000209000 */
[----:B------:R-:W-:Y:S01]  /*0080*/  IMAD.IADD R4, R0, 0x1, R10 ;  /* 0x0000000100047824 */ /* 0x000fe200078e020a */
[----:B------:R-:W-:-:S04]  /*0090*/  ISETP.NE.U32.AND P2, PT, R10, RZ, PT ;  /* 0x000000ff0a00720c */ /* 0x000fc80003f45070 */
[C---:B------:R-:W-:Y:S02]  /*00a0*/  ISETP.GE.U32.AND P0, PT, R4.reuse, 0x200, PT ;  /* 0x000002000400780c */ /* 0x040fe40003f06070 */
[----:B------:R-:W-:Y:S02]  /*00b0*/  VIMNMX.U32 R5, PT, PT, R4, 0x200, !PT ;  /* 0x0000020004057848 */ /* 0x000fe40007fe0000 */
[----:B------:R-:W-:-:S04]  /*00c0*/  SEL R6, RZ, 0x1, P0 ;  /* 0x00000001ff067807 */ /* 0x000fc80000000000 */
[----:B------:R-:W-:Y:S01]  /*00d0*/  IADD3 R5, PT, PT, R5, -R4, -R6 ;  /* 0x8000000405057210 */ /* 0x000fe20007ffe806 */
[----:B0-----:R-:W0:Y:S02]  /*00e0*/  MUFU.RCP R7, R7 ;  /* 0x0000000700077308 */ /* 0x001e240000001000 */
[----:B0-----:R-:W-:-:S06]  /*00f0*/  VIADD R2, R7, 0xffffffe ;  /* 0x0ffffffe07027836 */ /* 0x001fcc0000000000 */
[----:B------:R0:W1:Y:S02]  /*0100*/  F2I.FTZ.U32.TRUNC.NTZ R3, R2 ;  /* 0x0000000200037305 */ /* 0x000064000021f000 */
[----:B0-----:R-:W-:Y:S02]  /*0110*/  IMAD.MOV.U32 R2, RZ, RZ, RZ ;  /* 0x000000ffff027224 */ /* 0x001fe400078e00ff */
[----:B-1----:R-:W-:-:S04]  /*0120*/  IMAD.MOV R9, RZ, RZ, -R3 ;  /* 0x000000ffff097224 */ /* 0x002fc800078e0a03 */
[----:B------:R-:W-:-:S04]  /*0130*/  IMAD R9, R9, R10, RZ ;  /* 0x0000000a09097224 */ /* 0x000fc800078e02ff */
[----:B------:R-:W-:-:S06]  /*0140*/  IMAD.HI.U32 R8, R3, R9, R2 ;  /* 0x0000000903087227 */ /* 0x000fcc00078e0002 */
[----:B------:R-:W-:-:S04]  /*0150*/  IMAD.HI.U32 R3, R8, R5, RZ ;  /* 0x0000000508037227 */ /* 0x000fc800078e00ff */
[----:B------:R-:W-:-:S04]  /*0160*/  IMAD.MOV R2, RZ, RZ, -R3 ;  /* 0x000000ffff027224 */ /* 0x000fc800078e0a03 */
[----:B------:R-:W-:-:S05]  /*0170*/  IMAD R5, R10, R2, R5 ;  /* 0x000000020a057224 */ /* 0x000fca00078e0205 */
[----:B------:R-:W-:-:S13]  /*0180*/  ISETP.GE.U32.AND P0, PT, R5, R10, PT ;  /* 0x0000000a0500720c */ /* 0x000fda0003f06070 */
[----:B------:R-:W-:Y:S01]  /*0190*/  @P0 IMAD.IADD R5, R5, 0x1, -R10 ;  /* 0x0000000105050824 */ /* 0x000fe200078e0a0a */
[----:B------:R-:W-:-:S04]  /*01a0*/  @P0 IADD3 R3, PT, PT, R3, 0x1, RZ ;  /* 0x0000000103030810 */ /* 0x000fc80007ffe0ff */
[----:B------:R-:W-:-:S13]  /*01b0*/  ISETP.GE.U32.AND P1, PT, R5, R10, PT ;  /* 0x0000000a0500720c */ /* 0x000fda0003f26070 */
[----:B------:R-:W-:Y:S01]  /*01c0*/  @P1 VIADD R3, R3, 0x1 ;  /* 0x0000000103031836 */ /* 0x000fe20000000000 */
[----:B------:R-:W-:-:S05]  /*01d0*/  @!P2 LOP3.LUT R3, RZ, R10, RZ, 0x33, !PT ;  /* 0x0000000aff03a212 */ /* 0x000fca00078e33ff */
[----:B------:R-:W-:-:S05]  /*01e0*/  IMAD.IADD R3, R6, 0x1, R3 ;  /* 0x0000000106037824 */ /* 0x000fca00078e0203 */
[C---:B------:R-:W-:Y:S02]  /*01f0*/  LOP3.LUT R2, R3.reuse, 0x3, RZ, 0xc0, !PT ;  /* 0x0000000303027812 */ /* 0x040fe400078ec0ff */
[----:B------:R-:W-:Y:S02]  /*0200*/  ISETP.GE.U32.AND P1, PT, R3, 0x3, PT ;  /* 0x000000030300780c */ /* 0x000fe40003f26070 */
[----:B------:R-:W-:Y:S01]  /*0210*/  ISETP.NE.AND P0, PT, R2, 0x3, PT ;  /* 0x000000030200780c */ /* 0x000fe20003f05270 */
[----:B------:R-:W-:-:S12]  /*0220*/  IMAD.MOV.U32 R2, RZ, RZ, R0 ;  /* 0x000000ffff027224 */ /* 0x000fd800078e0000 */
[----:B------:R-:W-:Y:S05]  /*0230*/  @!P0 BRA `(.L_x_3) ;  /* 0x0000000000348947 */ /* 0x000fea0003800000 */
[----:B------:R-:W0:Y:S01]  /*0240*/  S2UR UR5, SR_CgaCtaId ;  /* 0x00000000000579c3 */ /* 0x000e220000008800 */
[----:B------:R-:W-:Y:S01]  /*0250*/  VIADD R2, R3, 0x1 ;  /* 0x0000000103027836 */ /* 0x000fe20000000000 */
[----:B------:R-:W-:-:S04]  /*0260*/  UMOV UR4, 0x400 ;  /* 0x0000040000047882 */ /* 0x000fc80000000000 */
[----:B------:R-:W-:-:S05]  /*0270*/  LOP3.LUT R3, R2, 0x3, RZ, 0xc0, !PT ;  /* 0x0000000302037812 */ /* 0x000fca00078ec0ff */
[----:B------:R-:W-:Y:S02]  /*0280*/  IMAD R2, R3, R10, R0 ;  /* 0x0000000a03027224 */ /* 0x000fe400078e0200 */
[----:B------:R-:W-:Y:S01]  /*0290*/  IMAD.MOV R4, RZ, RZ, -R3 ;  /* 0x000000ffff047224 */ /* 0x000fe200078e0a03 */
[----:B0-----:R-:W-:-:S06]  /*02a0*/  ULEA UR4, UR5, UR4, 0x18 ;  /* 0x0000000405047291 */ /* 0x001fcc000f8ec0ff */
[----:B------:R-:W-:-:S07]  /*02b0*/  LEA R3, R0, UR4, 0x2 ;  /* 0x0000000400037c11 */ /* 0x000fce000f8e10ff */
.L_x_4:
[----:B------:R-:W-:Y:S01]  /*02c0*/  IADD3 R4, PT, PT, R4, 0x1, RZ ;  /* 0x0000000104047810 */ /* 0x000fe20007ffe0ff */
[----:B------:R0:W-:Y:S03]  /*02d0*/  STS [R3], RZ ;  /* 0x000000ff03007388 */ /* 0x0001e60000000800 */
[----:B------:R-:W-:Y:S01]  /*02e0*/  ISETP.NE.AND P0, PT, R4, RZ, PT ;  /* 0x000000ff0400720c */ /* 0x000fe20003f05270 */
[----:B0-----:R-:W-:-:S12]  /*02f0*/  IMAD R3, R10, 0x4, R3 ;  /* 0x000000040a037824 */ /* 0x001fd800078e0203 */
[----:B------:R-:W-:Y:S05]  /*0300*/  @P0 BRA `(.L_x_4) ;  /* 0xfffffffc00ec0947 */ /* 0x000fea000383ffff */
.L_x_3:
[----:B------:R-:W-:Y:S05]  /*0310*/  BSYNC.RECONVERGENT B1 ;  /* 0x0000000000017941 */ /* 0x000fea0003800200 */
.L_x_2:
[----:B------:R-:W-:Y:S05]  /*0320*/  @!P1 BRA `(.L_x_1) ;  /* 0x00000000003c9947 */ /* 0x000fea0003800000 */
[----:B------:R-:W0:Y:S01]  /*0330*/  S2UR UR5, SR_CgaCtaId ;  /* 0x00000000000579c3 */ /* 0x000e220000008800 */
[----:B------:R-:W-:Y:S02]  /*0340*/  UMOV UR4, 0x400 ;  /* 0x0000040000047882 */ /* 0x000fe40000000000 */
[----:B0-----:R-:W-:-:S06]  /*0350*/  ULEA UR4, UR5, UR4, 0x18 ;  /* 0x0000000405047291 */ /* 0x001fcc000f8ec0ff */
[----:B------:R-:W-:-:S07]  /*0360*/  LEA R3, R2, UR4, 0x2 ;  /* 0x0000000402037c11 */ /* 0x000fce000f8e10ff */
.L_x_5:
[C-C-:B------:R-:W-:Y:S01]  /*0370*/  IMAD R4, R10.reuse, 0x4, R3.reuse ;  /* 0x000000040a047824 */ /* 0x140fe200078e0203 */
[----:B------:R0:W-:Y:S01]  /*0380*/  STS [R3], RZ ;  /* 0x000000ff03007388 */ /* 0x0001e20000000800 */
[C-C-:B------:R-:W-:Y:S02]  /*0390*/  IMAD R5, R10.reuse, 0x8, R3.reuse ;  /* 0x000000080a057824 */ /* 0x140fe400078e0203 */
[C---:B------:R-:W-:Y:S01]  /*03a0*/  IMAD R6, R10.reuse, 0xc, R3 ;  /* 0x0000000c0a067824 */ /* 0x040fe200078e0203 */
[----:B------:R1:W-:Y:S01]  /*03b0*/  STS [R4], RZ ;  /* 0x000000ff04007388 */ /* 0x0003e20000000800 */
[----:B------:R-:W-:-:S03]  /*03c0*/  IMAD R2, R10, 0x4, R2 ;  /* 0x000000040a027824 */ /* 0x000fc600078e0202 */
[----:B------:R1:W-:Y:S01]  /*03d0*/  STS [R5], RZ ;  /* 0x000000ff05007388 */ /* 0x0003e20000000800 */
[----:B0-----:R-:W-:Y:S01]  /*03e0*/  IMAD R3, R10, 0x10, R3 ;  /* 0x000000100a037824 */ /* 0x001fe200078e0203 */
[----:B------:R-:W-:Y:S02]  /*03f0*/  ISETP.GE.U32.AND P0, PT, R2, 0x200, PT ;  /* 0x000002000200780c */ /* 0x000fe40003f06070 */
[----:B------:R1:W-:Y:S11]  /*0400*/  STS [R6], RZ ;  /* 0x000000ff06007388 */ /* 0x0003f60000000800 */
[----:B-1----:R-:W-:Y:S05]  /*0410*/  @!P0 BRA `(.L_x_5) ;  /* 0xfffffffc00d48947 */ /* 0x002fea000383ffff */
.L_x_1:
[----:B------:R-:W-:Y:S05]  /*0420*/  BSYNC.RECONVERGENT B0 ;  /* 0x0000000000007941 */ /* 0x000fea0003800200 */
.L_x_0:
[----:B------:R-:W0:Y:S01]  /*0430*/  S2UR UR4, SR_CTAID.X ;  /* 0x00000000000479c3 */ /* 0x000e220000002500 */
[----:B------:R-:W1:Y:S01]  /*0440*/  LDCU UR8, c[0x0][0x390] ;  /* 0x00007200ff0877ac */ /* 0x000e620008000800 */
[----:B------:R-:W-:Y:S01]  /*0450*/  BSSY.RECONVERGENT B0, `(.L_x_6) ;  /* 0x0000054000007945 */ /* 0x000fe20003800200 */
[----:B------:R-:W2:Y:S05]  /*0460*/  LDCU.64 UR6, c[0x0][0x358] ;  /* 0x00006b00ff0677ac */ /* 0x000eaa0008000a00 */
[----:B------:R-:W0:Y:S01]  /*0470*/  LDC R3, c[0x0][0x360] ;  /* 0x0000d800ff037b82 */ /* 0x000e220000000800 */
[----:B------:R-:W3:Y:S01]  /*0480*/  LDCU.64 UR10, c[0x0][0x380] ;  /* 0x00007000ff0a77ac */ /* 0x000ee20008000a00 */
[----:B------:R-:W4:Y:S01]  /*0490*/  LDCU.64 UR12, c[0x0][0x380] ;  /* 0x00007000ff0c77ac */ /* 0x000f220008000a00 */
[----:B------:R-:W0:Y:S02]  /*04a0*/  LDCU UR5, c[0x0][0x370] ;  /* 0x00006e00ff0577ac */ /* 0x000e240008000800 */
[----:B0-----:R-:W-:-:S03]  /*04b0*/  IMAD R5, R3, UR4, R0 ;  /* 0x0000000403057c24 */ /* 0x001fc6000f8e0200 */
[----:B------:R-:W-:Y:S02]  /*04c0*/  BAR.SYNC.DEFER_BLOCKING 0x0 ;  /* 0x0000000000007b1d */ /* 0x000fe40000010000 */
[----:B-1----:R-:W-:-:S13]  /*04d0*/  ISETP.GE.AND P0, PT, R5, UR8, PT ;  /* 0x0000000805007c0c */ /* 0x002fda000bf06270 */
[----:B--234-:R-:W-:Y:S05]  /*04e0*/  @P0 BRA `(.L_x_7) ;  /* 0x0000000400280947 */ /* 0x01cfea0003800000 */
[----:B------:R-:W-:Y:S01]  /*04f0*/  IMAD R2, R3, UR5, RZ ;  /* 0x0000000503027c24 */ /* 0x000fe2000f8e02ff */
[----:B------:R-:W-:Y:S03]  /*0500*/  BSSY.RECONVERGENT B1, `(.L_x_8) ;  /* 0x000002c000017945 */ /* 0x000fe60003800200 */
[----:B------:R-:W0:Y:S01]  /*0510*/  I2F.U32.RP R10, R2 ;  /* 0x00000002000a7306 */ /* 0x000e220000209000 */
[C---:B------:R-:W-:Y:S01]  /*0520*/  IMAD.IADD R4, R2.reuse, 0x1, R5 ;  /* 0x0000000102047824 */ /* 0x040fe200078e0205 */
[----:B------:R-:W-:Y:S01]  /*0530*/  ISETP.NE.U32.AND P2, PT, R2, RZ, PT ;  /* 0x000000ff0200720c */ /* 0x000fe20003f45070 */
[----:B------:R-:W-:-:S03]  /*0540*/  IMAD.MOV R11, RZ, RZ, -R2 ;  /* 0x000000ffff0b7224 */ /* 0x000fc600078e0a02 */
[C---:B------:R-:W-:Y:S02]  /*0550*/  ISETP.GE.AND P0, PT, R4.reuse, UR8, PT ;  /* 0x0000000804007c0c */ /* 0x040fe4000bf06270 */
[----:B------:R-:W-:Y:S02]  /*0560*/  VIMNMX R9, PT, PT, R4, UR8, !PT ;  /* 0x0000000804097c48 */ /* 0x000fe4000ffe0100 */
[----:B------:R-:W-:-:S04]  /*0570*/  SEL R8, RZ, 0x1, P0 ;  /* 0x00000001ff087807 */ /* 0x000fc80000000000 */
[----:B------:R-:W-:Y:S01]  /*0580*/  IADD3 R9, PT, PT, R9, -R4, -R8 ;  /* 0x8000000409097210 */ /* 0x000fe20007ffe808 */
[----:B0-----:R-:W0:Y:S02]  /*0590*/  MUFU.RCP R10, R10 ;  /* 0x0000000a000a7308 */ /* 0x001e240000001000 */
[----:B0-----:R-:W-:-:S06]  /*05a0*/  IADD3 R6, PT, PT, R10, 0xffffffe, RZ ;  /* 0x0ffffffe0a067810 */ /* 0x001fcc0007ffe0ff */
[----:B------:R0:W1:Y:S02]  /*05b0*/  F2I.FTZ.U32.TRUNC.NTZ R7, R6 ;  /* 0x0000000600077305 */ /* 0x000064000021f000 */
[----:B0-----:R-:W-:Y:S02]  /*05c0*/  IMAD.MOV.U32 R6, RZ, RZ, RZ ;  /* 0x000000ffff067224 */ /* 0x001fe400078e00ff */
[----:B-1----:R-:W-:-:S04]  /*05d0*/  IMAD R11, R11, R7, RZ ;  /* 0x000000070b0b7224 */ /* 0x002fc800078e02ff */
        /* <DEDUP_REMOVED lines=13> */
[----:B------:R-:W-:-:S13]  /*06b0*/  ISETP.NE.AND P0, PT, R6, 0x3, PT ;  /* 0x000000030600780c */ /* 0x000fda0003f05270 */
[----:B------:R-:W-:Y:S05]  /*06c0*/  @!P0 BRA `(.L_x_9) ;  /* 0x00000000003c8947 */ /* 0x000fea0003800000 */
[----:B------:R-:W0:Y:S01]  /*06d0*/  S2R R7, SR_CgaCtaId ;  /* 0x0000000000077919 */ /* 0x000e220000008800 */
[----:B------:R-:W-:Y:S01]  /*06e0*/  VIADD R4, R4, 0x1 ;  /* 0x0000000104047836 */ /* 0x000fe20000000000 */
[----:B------:R-:W-:-:S04]  /*06f0*/  MOV R6, 0x400 ;  /* 0x0000040000067802 */ /* 0x000fc80000000f00 */
[----:B------:R-:W-:-:S05]  /*0700*/  LOP3.LUT R4, R4, 0x3, RZ, 0xc0, !PT ;  /* 0x0000000304047812 */ /* 0x000fca00078ec0ff */
[----:B------:R-:W-:Y:S01]  /*0710*/  IMAD.MOV R4, RZ, RZ, -R4 ;  /* 0x000000ffff047224 */ /* 0x000fe200078e0a04 */
[----:B0-----:R-:W-:-:S07]  /*0720*/  LEA R9, R7, R6, 0x18 ;  /* 0x0000000607097211 */ /* 0x001fce00078ec0ff */
.L_x_10:
[----:B------:R-:W-:-:S04]  /*0730*/  IADD3 R6, P0, PT, R5, UR10, RZ ;  /* 0x0000000a05067c10 */ /* 0x000fc8000ff1e0ff */
[----:B------:R-:W-:-:S05]  /*0740*/  LEA.HI.X.SX32 R7, R5, UR11, 0x1, P0 ;  /* 0x0000000b05077c11 */ /* 0x000fca00080f0eff */
[----:B------:R-:W2:Y:S01]  /*0750*/  LDG.E.U8 R6, desc[UR6][R6.64] ;  /* 0x0000000606067981 */ /* 0x000ea2000c1e1100 */
[----:B------:R-:W-:Y:S01]  /*0760*/  IADD3 R4, PT, PT, R4, 0x1, RZ ;  /* 0x0000000104047810 */ /* 0x000fe20007ffe0ff */
[----:B------:R-:W-:-:S03]  /*0770*/  IMAD.IADD R5, R2, 0x1, R5 ;  /* 0x0000000102057824 */ /* 0x000fc600078e0205 */
[----:B------:R-:W-:Y:S01]  /*0780*/  ISETP.NE.AND P0, PT, R4, RZ, PT ;  /* 0x000000ff0400720c */ /* 0x000fe20003f05270 */
[----:B0-2---:R-:W-:-:S05]  /*0790*/  IMAD R8, R6, 0x4, R9 ;  /* 0x0000000406087824 */ /* 0x005fca00078e0209 */
[----:B------:R0:W-:Y:S07]  /*07a0*/  ATOMS.POPC.INC.32 RZ, [R8+URZ] ;  /* 0x0000000008ff7f8c */ /* 0x0001ee000d8000ff */
[----:B------:R-:W-:Y:S05]  /*07b0*/  @P0 BRA `(.L_x_10) ;  /* 0xfffffffc00dc0947 */ /* 0x000fea000383ffff */
.L_x_9:
[----:B------:R-:W-:Y:S05]  /*07c0*/  BSYNC.RECONVERGENT B1 ;  /* 0x0000000000017941 */ /* 0x000fea0003800200 */
.L_x_8:
[----:B------:R-:W-:Y:S05]  /*07d0*/  @!P1 BRA `(.L_x_7) ;  /* 0x00000000006c9947 */ /* 0x000fea0003800000 */
[----:B------:R-:W1:Y:S01]  /*07e0*/  S2R R7, SR_CgaCtaId ;  /* 0x0000000000077919 */ /* 0x000e620000008800 */
[----:B------:R-:W-:Y:S02]  /*07f0*/  MOV R4, 0x400 ;  /* 0x0000040000047802 */ /* 0x000fe40000000f00 */
[----:B------:R-:W-:Y:S02]  /*0800*/  SHF.R.S32.HI R17, RZ, 0x1f, R2 ;  /* 0x0000001fff117819 */ /* 0x000fe40000011402 */
[----:B-1----:R-:W-:-:S07]  /*0810*/  LEA R19, R7, R4, 0x18 ;  /* 0x0000000407137211 */ /* 0x002fce00078ec0ff */
.L_x_11:
[----:B------:R-:W-:-:S04]  /*0820*/  IADD3 R12, P0, PT, R5, UR12, RZ ;  /* 0x0000000c050c7c10 */ /* 0x000fc8000ff1e0ff */
[----:B------:R-:W-:Y:S02]  /*0830*/  LEA.HI.X.SX32 R13, R5, UR13, 0x1, P0 ;  /* 0x0000000d050d7c11 */ /* 0x000fe400080f0eff */
[----:B------:R-:W-:-:S03]  /*0840*/  IADD3 R6, P0, PT, R2, R12, RZ ;  /* 0x0000000c02067210 */ /* 0x000fc60007f1e0ff */
[----:B------:R-:W2:Y:S02]  /*0850*/  LDG.E.U8 R12, desc[UR6][R12.64] ;  /* 0x000000060c0c7981 */ /* 0x000ea4000c1e1100 */
[----:B------:R-:W-:Y:S01]  /*0860*/  IMAD.X R7, R17, 0x1, R13, P0 ;  /* 0x0000000111077824 */ /* 0x000fe200000e060d */
[----:B0-----:R-:W-:-:S04]  /*0870*/  IADD3 R8, P0, PT, R2, R6, RZ ;  /* 0x0000000602087210 */ /* 0x001fc80007f1e0ff */
[----:B------:R-:W3:Y:S01]  /*0880*/  LDG.E.U8 R6, desc[UR6][R6.64] ;  /* 0x0000000606067981 */ /* 0x000ee2000c1e1100 */
[----:B------:R-:W-:Y:S01]  /*0890*/  IMAD.X R9, R17, 0x1, R7, P0 ;  /* 0x0000000111097824 */ /* 0x000fe200000e0607 */
[----:B------:R-:W-:-:S04]  /*08a0*/  IADD3 R10, P0, PT, R2, R8, RZ ;  /* 0x00000008020a7210 */ /* 0x000fc80007f1e0ff */
[----:B------:R-:W4:Y:S01]  /*08b0*/  LDG.E.U8 R8, desc[UR6][R8.64] ;  /* 0x0000000608087981 */ /* 0x000f22000c1e1100 */
[----:B------:R-:W-:-:S05]  /*08c0*/  IMAD.X R11, R17, 0x1, R9, P0 ;  /* 0x00000001110b7824 */ /* 0x000fca00000e0609 */
[----:B------:R-:W5:Y:S01]  /*08d0*/  LDG.E.U8 R10, desc[UR6][R10.64] ;  /* 0x000000060a0a7981 */ /* 0x000f62000c1e1100 */
[----:B------:R-:W-:-:S05]  /*08e0*/  IMAD R5, R2, 0x4, R5 ;  /* 0x0000000402057824 */ /* 0x000fca00078e0205 */
[----:B------:R-:W-:Y:S01]  /*08f0*/  ISETP.GE.AND P0, PT, R5, UR8, PT ;  /* 0x0000000805007c0c */ /* 0x000fe2000bf06270 */
[----:B-12---:R-:W-:-:S05]  /*0900*/  IMAD R4, R12, 0x4, R19 ;  /* 0x000000040c047824 */ /* 0x006fca00078e0213 */
[----:B------:R1:W-:Y:S01]  /*0910*/  ATOMS.POPC.INC.32 RZ, [R4+URZ] ;  /* 0x0000000004ff7f8c */ /* 0x0003e2000d8000ff */
[----:B---3--:R-:W-:-:S05]  /*0920*/  LEA R14, R6, R19, 0x2 ;  /* 0x00000013060e7211 */ /* 0x008fca00078e10ff */
[----:B------:R1:W-:Y:S01]  /*0930*/  ATOMS.POPC.INC.32 RZ, [R14+URZ] ;  /* 0x000000000eff7f8c */ /* 0x0003e2000d8000ff */
[----:B----4-:R-:W-:-:S05]  /*0940*/  IMAD R15, R8, 0x4, R19 ;  /* 0x00000004080f7824 */ /* 0x010fca00078e0213 */
[----:B------:R1:W-:Y:S01]  /*0950*/  ATOMS.POPC.INC.32 RZ, [R15+URZ] ;  /* 0x000000000fff7f8c */ /* 0x0003e2000d8000ff */
[----:B-----5:R-:W-:-:S05]  /*0960*/  IMAD R16, R10, 0x4, R19 ;  /* 0x000000040a107824 */ /* 0x020fca00078e0213 */
[----:B------:R1:W-:Y:S01]  /*0970*/  ATOMS.POPC.INC.32 RZ, [R16+URZ] ;  /* 0x0000000010ff7f8c */ /* 0x0003e2000d8000ff */
[----:B------:R-:W-:Y:S05]  /*0980*/  @!P0 BRA `(.L_x_11) ;  /* 0xfffffffc00a48947 */ /* 0x000fea000383ffff */
.L_x_7:
[----:B------:R-:W-:Y:S05]  /*0990*/  BSYNC.RECONVERGENT B0 ;  /* 0x0000000000007941 */ /* 0x000fea0003800200 */
.L_x_6:
[----:B------:R-:W-:Y:S01]  /*09a0*/  BAR.SYNC.DEFER_BLOCKING 0x0 ;  /* 0x0000000000007b1d */ /* 0x000fe20000010000 */
[----:B------:R-:W-:-:S13]  /*09b0*/  ISETP.GT.U32.AND P0, PT, R0, 0x1ff, PT ;  /* 0x000001ff0000780c */ /* 0x000fda0003f04070 */
[----:B------:R-:W-:Y:S05]  /*09c0*/  @P0 EXIT ;  /* 0x000000000000094d */ /* 0x000fea0003800000 */
[----:B0-----:R-:W0:Y:S01]  /*09d0*/  I2F.U32.RP R8, R3 ;  /* 0x0000000300087306 */ /* 0x001e220000209000 */
[----:B------:R-:W-:Y:S01]  /*09e0*/  IADD3 R2, PT, PT, R0, R3, RZ ;  /* 0x0000000300027210 */ /* 0x000fe20007ffe0ff */
[----:B------:R-:W-:Y:S01]  /*09f0*/  BSSY.RECONVERGENT B0, `(.L_x_12) ;  /* 0x000002f000007945 */ /* 0x000fe20003800200 */
[----:B------:R-:W-:Y:S02]  /*0a00*/  ISETP.NE.U32.AND P2, PT, R3, RZ, PT ;  /* 0x000000ff0300720c */ /* 0x000fe40003f45070 */
[C---:B------:R-:W-:Y:S02]  /*0a10*/  ISETP.GE.U32.AND P0, PT, R2.reuse, 0x200, PT ;  /* 0x000002000200780c */ /* 0x040fe40003f06070 */
[----:B------:R-:W-:Y:S01]  /*0a20*/  VIMNMX.U32 R7, PT, PT, R2, 0x200, !PT ;  /* 0x0000020002077848 */ /* 0x000fe20007fe0000 */
[----:B0-----:R-:W1:Y:S02]  /*0a30*/  MUFU.RCP R8, R8 ;  /* 0x0000000800087308 */ /* 0x001e640000001000 */
[----:B-1----:R-:W-:-:S06]  /*0a40*/  VIADD R4, R8, 0xffffffe ;  /* 0x0ffffffe08047836 */ /* 0x002fcc0000000000 */
[----:B------:R0:W1:Y:S02]  /*0a50*/  F2I.FTZ.U32.TRUNC.NTZ R5, R4 ;  /* 0x0000000400057305 */ /* 0x000064000021f000 */
[----:B0-----:R-:W-:Y:S02]  /*0a60*/  IMAD.MOV.U32 R4, RZ, RZ, RZ ;  /* 0x000000ffff047224 */ /* 0x001fe400078e00ff */
[----:B-1----:R-:W-:-:S04]  /*0a70*/  IMAD.MOV R6, RZ, RZ, -R5 ;  /* 0x000000ffff067224 */ /* 0x002fc800078e0a05 */
[----:B------:R-:W-:Y:S01]  /*0a80*/  IMAD R9, R6, R3, RZ ;  /* 0x0000000306097224 */ /* 0x000fe200078e02ff */
[----:B------:R-:W-:-:S03]  /*0a90*/  SEL R6, RZ, 0x1, P0 ;  /* 0x00000001ff067807 */ /* 0x000fc60000000000 */
[----:B------:R-:W-:Y:S01]  /*0aa0*/  IMAD.HI.U32 R5, R5, R9, R4 ;  /* 0x0000000905057227 */ /* 0x000fe200078e0004 */
[----:B------:R-:W-:-:S05]  /*0ab0*/  IADD3 R2, PT, PT, R7, -R2, -R6 ;  /* 0x8000000207027210 */ /* 0x000fca0007ffe806 */
[----:B------:R-:W-:-:S04]  /*0ac0*/  IMAD.HI.U32 R5, R5, R2, RZ ;  /* 0x0000000205057227 */ /* 0x000fc800078e00ff */
[----:B------:R-:W-:-:S04]  /*0ad0*/  IMAD.MOV R4, RZ, RZ, -R5 ;  /* 0x000000ffff047224 */ /* 0x000fc800078e0a05 */
[----:B------:R-:W-:-:S05]  /*0ae0*/  IMAD R2, R3, R4, R2 ;  /* 0x0000000403027224 */ /* 0x000fca00078e0202 */
[----:B------:R-:W-:-:S13]  /*0af0*/  ISETP.GE.U32.AND P0, PT, R2, R3, PT ;  /* 0x000000030200720c */ /* 0x000fda0003f06070 */
[----:B------:R-:W-:Y:S02]  /*0b00*/  @P0 IMAD.IADD R2, R2, 0x1, -R3 ;  /* 0x0000000102020824 */ /* 0x000fe400078e0a03 */
[----:B------:R-:W-:-:S03]  /*0b10*/  @P0 VIADD R5, R5, 0x1 ;  /* 0x0000000105050836 */ /* 0x000fc60000000000 */
[----:B------:R-:W-:-:S13]  /*0b20*/  ISETP.GE.U32.AND P1, PT, R2, R3, PT ;  /* 0x000000030200720c */ /* 0x000fda0003f26070 */
[----:B------:R-:W-:Y:S02]  /*0b30*/  @P1 IADD3 R5, PT, PT, R5, 0x1, RZ ;  /* 0x0000000105051810 */ /* 0x000fe40007ffe0ff */
[----:B------:R-:W-:-:S05]  /*0b40*/  @!P2 LOP3.LUT R5, RZ, R3, RZ, 0x33, !PT ;  /* 0x00000003ff05a212 */ /* 0x000fca00078e33ff */
[----:B------:R-:W-:-:S05]  /*0b50*/  IMAD.IADD R8, R6, 0x1, R5 ;  /* 0x0000000106087824 */ /* 0x000fca00078e0205 */
[----:B------:R-:W-:-:S04]  /*0b60*/  LOP3.LUT R2, R8, 0x3, RZ, 0xc0, !PT ;  /* 0x0000000308027812 */ /* 0x000fc800078ec0ff */
[----:B------:R-:W-:-:S13]  /*0b70*/  ISETP.NE.AND P0, PT, R2, 0x3, PT ;  /* 0x000000030200780c */ /* 0x000fda0003f05270 */
[----:B------:R-:W-:Y:S05]  /*0b80*/  @!P0 BRA `(.L_x_13) ;  /* 0x0000000000548947 */ /* 0x000fea0003800000 */
[----:B------:R-:W0:Y:S01]  /*0b90*/  S2UR UR5, SR_CgaCtaId ;  /* 0x00000000000579c3 */ /* 0x000e220000008800 */
[----:B------:R-:W-:Y:S01]  /*0ba0*/  VIADD R2, R8, 0x1 ;  /* 0x0000000108027836 */ /* 0x000fe20000000000 */
[----:B------:R-:W-:-:S04]  /*0bb0*/  UMOV UR4, 0x400 ;  /* 0x0000040000047882 */ /* 0x000fc80000000000 */
[----:B------:R-:W-:Y:S02]  /*0bc0*/  LOP3.LUT R2, R2, 0x3, RZ, 0xc0, !PT ;  /* 0x0000000302027812 */ /* 0x000fe400078ec0ff */
[----:B------:R-:W1:Y:S03]  /*0bd0*/  LDC.64 R4, c[0x0][0x388] ;  /* 0x0000e200ff047b82 */ /* 0x000e660000000a00 */
[----:B------:R-:W-:Y:S01]  /*0be0*/  IMAD.MOV R7, RZ, RZ, -R2 ;  /* 0x000000ffff077224 */ /* 0x000fe200078e0a02 */
[----:B0-----:R-:W-:-:S06]  /*0bf0*/  ULEA UR4, UR5, UR4, 0x18 ;  /* 0x0000000405047291 */ /* 0x001fcc000f8ec0ff */
[C---:B------:R-:W-:Y:S01]  /*0c00*/  LEA R6, R0.reuse, UR4, 0x2 ;  /* 0x0000000400067c11 */ /* 0x040fe2000f8e10ff */
[----:B-1----:R-:W-:-:S04]  /*0c10*/  IMAD.WIDE.U32 R4, R0, 0x4, R4 ;  /* 0x0000000400047825 */ /* 0x002fc800078e0004 */
[----:B------:R-:W-:-:S07]  /*0c20*/  IMAD R0, R2, R3, R0 ;  /* 0x0000000302007224 */ /* 0x000fce00078e0200 */
.L_x_16:
[----:B------:R-:W0:Y:S01]  /*0c30*/  LDS R9, [R6] ;  /* 0x0000000006097984 */ /* 0x000e220000000800 */
[----:B------:R-:W-:Y:S01]  /*0c40*/  VIADD R7, R7, 0x1 ;  /* 0x0000000107077836 */ /* 0x000fe20000000000 */
[----:B------:R-:W-:Y:S04]  /*0c50*/  BSSY.RECONVERGENT B1, `(.L_x_14) ;  /* 0x0000005000017945 */ /* 0x000fe80003800200 */
[----:B------:R-:W-:Y:S02]  /*0c60*/  ISETP.NE.AND P1, PT, R7, RZ, PT ;  /* 0x000000ff0700720c */ /* 0x000fe40003f25270 */
[----:B0-----:R-:W-:-:S13]  /*0c70*/  ISETP.GE.AND P0, PT, R9, 0x1, PT ;  /* 0x000000010900780c */ /* 0x001fda0003f06270 */
[----:B------:R-:W-:Y:S05]  /*0c80*/  @!P0 BRA `(.L_x_15) ;  /* 0x0000000000048947 */ /* 0x000fea0003800000 */
[----:B------:R0:W-:Y:S02]  /*0c90*/  REDG.E.ADD.STRONG.GPU desc[UR6][R4.64], R9 ;  /* 0x000000090400798e */ /* 0x0001e4000c12e106 */
.L_x_15:
[----:B------:R-:W-:Y:S05]  /*0ca0*/  BSYNC.RECONVERGENT B1 ;  /* 0x0000000000017941 */ /* 0x000fea0003800200 */
.L_x_14:
[C---:B------:R-:W-:Y:S01]  /*0cb0*/  LEA R6, R3.reuse, R6, 0x2 ;  /* 0x0000000603067211 */ /* 0x040fe200078e10ff */
[----:B0-----:R-:W-:Y:S01]  /*0cc0*/  IMAD.WIDE.U32 R4, R3, 0x4, R4 ;  /* 0x0000000403047825 */ /* 0x001fe200078e0004 */
[----:B------:R-:W-:Y:S06]  /*0cd0*/  @P1 BRA `(.L_x_16) ;  /* 0xfffffffc00d41947 */ /* 0x000fec000383ffff */
.L_x_13:
[----:B------:R-:W-:Y:S05]  /*0ce0*/  BSYNC.RECONVERGENT B0 ;  /* 0x0000000000007941 */ /* 0x000fea0003800200 */
.L_x_12:
[----:B------:R-:W-:-:S13]  /*0cf0*/  ISETP.GE.U32.AND P0, PT, R8, 0x3, PT ;  /* 0x000000030800780c */ /* 0x000fda0003f06070 */
[----:B------:R-:W-:Y:S05]  /*0d00*/  @!P0 EXIT ;  /* 0x000000000000894d */ /* 0x000fea0003800000 */
[----:B------:R-:W0:Y:S01]  /*0d10*/  S2UR UR5, SR_CgaCtaId ;  /* 0x00000000000579c3 */ /* 0x000e220000008800 */
[----:B------:R-:W-:Y:S01]  /*0d20*/  UMOV UR4, 0x400 ;  /* 0x0000040000047882 */ /* 0x000fe20000000000 */
[C-C-:B------:R-:W-:Y:S02]  /*0d30*/  IMAD R2, R3.reuse, 0x2, R0.reuse ;  /* 0x0000000203027824 */ /* 0x140fe400078e0200 */
[----:B------:R-:W-:Y:S02]  /*0d40*/  IMAD R8, R3, 0x3, R0 ;  /* 0x0000000303087824 */ /* 0x000fe400078e0200 */
[----:B------:R-:W-:Y:S02]  /*0d50*/  IMAD.IADD R9, R0, 0x1, R3 ;  /* 0x0000000100097824 */ /* 0x000fe400078e0203 */
[----:B------:R-:W1:Y:S01]  /*0d60*/  LDC.64 R4, c[0x0][0x388] ;  /* 0x0000e200ff047b82 */ /* 0x000e620000000a00 */
[----:B0-----:R-:W-:-:S06]  /*0d70*/  ULEA UR4, UR5, UR4, 0x18 ;  /* 0x0000000405047291 */ /* 0x001fcc000f8ec0ff */
[----:B------:R-:W-:-:S07]  /*0d80*/  LEA R10, R0, UR4, 0x2 ;  /* 0x00000004000a7c11 */ /* 0x000fce000f8e10ff */
.L_x_25:
[----:B0-----:R-:W0:Y:S01]  /*0d90*/  LDS R13, [R10] ;  /* 0x000000000a0d7984 */ /* 0x001e220000000800 */
[C-C-:B----4-:R-:W-:Y:S01]  /*0da0*/  IMAD R11, R3.reuse, 0xc, R10.reuse ;  /* 0x0000000c030b7824 */ /* 0x150fe200078e020a */
[----:B------:R-:W-:Y:S01]  /*0db0*/  BSSY.RECONVERGENT B0, `(.L_x_17) ;  /* 0x000000d000007945 */ /* 0x000fe20003800200 */
[C-C-:B--23--:R-:W-:Y:S02]  /*0dc0*/  IMAD R6, R3.reuse, 0x4, R10.reuse ;  /* 0x0000000403067824 */ /* 0x14cfe400078e020a */
[----:B------:R-:W-:Y:S02]  /*0dd0*/  IMAD R7, R3, 0x8, R10 ;  /* 0x0000000803077824 */ /* 0x000fe400078e020a */
[----:B------:R-:W2:Y:S04]  /*0de0*/  LDS R11, [R11] ;  /* 0x000000000b0b7984 */ /* 0x000ea80000000800 */
[----:B------:R-:W3:Y:S04]  /*0df0*/  LDS R15, [R6] ;  /* 0x00000000060f7984 */ /* 0x000ee80000000800 */
[----:B------:R-:W4:Y:S01]  /*0e00*/  LDS R17, [R7] ;  /* 0x0000000007117984 */ /* 0x000f220000000800 */
[----:B0-----:R-:W-:-:S02]  /*0e10*/  ISETP.GE.AND P0, PT, R13, 0x1, PT ;  /* 0x000000010d00780c */ /* 0x001fc40003f06270 */
[----:B--2---:R-:W-:Y:S02]  /*0e20*/  ISETP.GE.AND P3, PT, R11, 0x1, PT ;  /* 0x000000010b00780c */ /* 0x004fe40003f66270 */
[----:B---3--:R-:W-:Y:S02]  /*0e30*/  ISETP.GE.AND P1, PT, R15, 0x1, PT ;  /* 0x000000010f00780c */ /* 0x008fe40003f26270 */
[----:B----4-:R-:W-:-:S07]  /*0e40*/  ISETP.GE.AND P2, PT, R17, 0x1, PT ;  /* 0x000000011100780c */ /* 0x010fce0003f46270 */
[----:B------:R-:W-:Y:S06]  /*0e50*/  @!P0 BRA `(.L_x_18) ;  /* 0x0000000000088947 */ /* 0x000fec0003800000 */
[----:B-1----:R-:W-:-:S05]  /*0e60*/  IMAD.WIDE.U32 R6, R0, 0x4, R4 ;  /* 0x0000000400067825 */ /* 0x002fca00078e0004 */
[----:B------:R0:W-:Y:S02]  /*0e70*/  REDG.E.ADD.STRONG.GPU desc[UR6][R6.64], R13 ;  /* 0x0000000d0600798e */ /* 0x0001e4000c12e106 */
.L_x_18:
[----:B------:R-:W-:Y:S05]  /*0e80*/  BSYNC.RECONVERGENT B0 ;  /* 0x0000000000007941 */ /* 0x000fea0003800200 */
.L_x_17:
[----:B------:R-:W-:Y:S04]  /*0e90*/  BSSY.RECONVERGENT B0, `(.L_x_19) ;  /* 0x0000004000007945 */ /* 0x000fe80003800200 */
[----:B------:R-:W-:Y:S05]  /*0ea0*/  @!P1 BRA `(.L_x_20) ;  /* 0x0000000000089947 */ /* 0x000fea0003800000 */
[----:B01----:R-:W-:-:S05]  /*0eb0*/  IMAD.WIDE.U32 R6, R9, 0x4, R4 ;  /* 0x0000000409067825 */ /* 0x003fca00078e0004 */
[----:B------:R2:W-:Y:S02]  /*0ec0*/  REDG.E.ADD.STRONG.GPU desc[UR6][R6.64], R15 ;  /* 0x0000000f0600798e */ /* 0x0005e4000c12e106 */
.L_x_20:
[----:B------:R-:W-:Y:S05]  /*0ed0*/  BSYNC.RECONVERGENT B0 ;  /* 0x0000000000007941 */ /* 0x000fea0003800200 */
.L_x_19:
[----:B------:R-:W-:Y:S04]  /*0ee0*/  BSSY.RECONVERGENT B0, `(.L_x_21) ;  /* 0x0000004000007945 */ /* 0x000fe80003800200 */
[----:B------:R-:W-:Y:S05]  /*0ef0*/  @!P2 BRA `(.L_x_22) ;  /* 0x000000000008a947 */ /* 0x000fea0003800000 */
[----:B012---:R-:W-:-:S05]  /*0f00*/  IMAD.WIDE.U32 R6, R2, 0x4, R4 ;  /* 0x0000000402067825 */ /* 0x007fca00078e0004 */
[----:B------:R3:W-:Y:S02]  /*0f10*/  REDG.E.ADD.STRONG.GPU desc[UR6][R6.64], R17 ;  /* 0x000000110600798e */ /* 0x0007e4000c12e106 */
.L_x_22:
[----:B------:R-:W-:Y:S05]  /*0f20*/  BSYNC.RECONVERGENT B0 ;  /* 0x0000000000007941 */ /* 0x000fea0003800200 */
.L_x_21:
[----:B------:R-:W-:Y:S01]  /*0f30*/  BSSY.RECONVERGENT B0, `(.L_x_23) ;  /* 0x0000005000007945 */ /* 0x000fe20003800200 */
[----:B------:R-:W-:-:S03]  /*0f40*/  IADD3 R0, PT, PT, R3, R0, R3 ;  /* 0x0000000003007210 */ /* 0x000fc60007ffe003 */
[----:B------:R-:W-:Y:S05]  /*0f50*/  @!P3 BRA `(.L_x_24) ;  /* 0x000000000008b947 */ /* 0x000fea0003800000 */
[----:B0123--:R-:W-:-:S05]  /*0f60*/  IMAD.WIDE.U32 R6, R8, 0x4, R4 ;  /* 0x0000000408067825 */ /* 0x00ffca00078e0004 */
[----:B------:R4:W-:Y:S02]  /*0f70*/  REDG.E.ADD.STRONG.GPU desc[UR6][R6.64], R11 ;  /* 0x0000000b0600798e */ /* 0x0009e4000c12e106 */
.L_x_24:
[----:B------:R-:W-:Y:S05]  /*0f80*/  BSYNC.RECONVERGENT B0 ;  /* 0x0000000000007941 */ /* 0x000fea0003800200 */
.L_x_23:
[C---:B------:R-:W-:Y:S01]  /*0f90*/  IADD3 R0, PT, PT, R3.reuse, R0, R3 ;  /* 0x0000000003007210 */ /* 0x040fe20007ffe003 */
[C---:B------:R-:W-:Y:S01]  /*0fa0*/  IMAD R8, R3.reuse, 0x4, R8 ;  /* 0x0000000403087824 */ /* 0x040fe200078e0208 */
[C---:B------:R-:W-:Y:S01]  /*0fb0*/  LEA R2, R3.reuse, R2, 0x2 ;  /* 0x0000000203027211 */ /* 0x040fe200078e10ff */
[C---:B------:R-:W-:Y:S01]  /*0fc0*/  IMAD R9, R3.reuse, 0x4, R9 ;  /* 0x0000000403097824 */ /* 0x040fe200078e0209 */
[----:B------:R-:W-:Y:S01]  /*0fd0*/  ISETP.GE.U32.AND P0, PT, R0, 0x200, PT ;  /* 0x000002000000780c */ /* 0x000fe20003f06070 */
[----:B------:R-:W-:-:S12]  /*0fe0*/  IMAD R10, R3, 0x10, R10 ;  /* 0x00000010030a7824 */ /* 0x000fd800078e020a */
[----:B------:R-:W-:Y:S05]  /*0ff0*/  @!P0 BRA `(.L_x_25) ;  /* 0xfffffffc00648947 */ /* 0x000fea000383ffff */
[----:B------:R-:W-:Y:S05]  /*1000*/  EXIT ;  /* 0x000000000000794d */ /* 0x000fea0003800000 */
.L_x_26:
[----:B------:R-:W-:-:S00]  /*1010*/  BRA `(.L_x_26) ;  /* 0xfffffffc00fc7947 */ /* 0x000fc0000383ffff */
[----:B------:R-:W-:-:S00]  /*1020*/  NOP ;  /* 0x0000000000007918 */ /* 0x000fc00000000000 */
        /* <DEDUP_REMOVED lines=13> */
.L_x_55:


//--------------------- .text._Z20histogram_shared_gpuPKhPii --------------------------
	.section	.text._Z20histogram_shared_gpuPKhPii,"ax",@progbits
	.align	128
        .global         _Z20histogram_shared_gpuPKhPii
        .type           _Z20histogram_shared_gpuPKhPii,@function
        .size           _Z20histogram_shared_gpuPKhPii,(.L_x_56 - _Z20histogram_shared_gpuPKhPii)
        .other          _Z20histogram_shared_gpuPKhPii,@"STO_CUDA_ENTRY STV_DEFAULT"
_Z20histogram_shared_gpuPKhPii:
.text._Z20histogram_shared_gpuPKhPii:
        /* <DEDUP_REMOVED lines=44> */
.L_x_31:
[----:B------:R-:W-:Y:S01]  /*02c0*/  IADD3 R4, PT, PT, R4, 0x1, RZ ;  /* 0x0000000104047810 */ /* 0x000fe20007ffe0ff */
[----:B------:R0:W-:Y:S03]  /*02d0*/  STS [R3], RZ ;  /* 0x000000ff03007388 */ /* 0x0001e60000000800 */
[----:B------:R-:W-:Y:S01]  /*02e0*/  ISETP.NE.AND P0, PT, R4, RZ, PT ;  /* 0x000000ff0400720c */ /* 0x000fe20003f05270 */
[----:B0-----:R-:W-:-:S12]  /*02f0*/  IMAD R3, R10, 0x4, R3 ;  /* 0x000000040a037824 */ /* 0x001fd800078e0203 */
[----:B------:R-:W-:Y:S05]  /*0300*/  @P0 BRA `(.L_x_31) ;  /* 0xfffffffc00ec0947 */ /* 0x000fea000383ffff */
.L_x_30:
[----:B------:R-:W-:Y:S05]  /*0310*/  BSYNC.RECONVERGENT B1 ;  /* 0x0000000000017941 */ /* 0x000fea0003800200 */
.L_x_29:
[----:B------:R-:W-:Y:S05]  /*0320*/  @!P1 BRA `(.L_x_28) ;  /* 0x00000000003c9947 */ /* 0x000fea0003800000 */
[----:B------:R-:W0:Y:S01]  /*0330*/  S2UR UR5, SR_CgaCtaId ;  /* 0x00000000000579c3 */ /* 0x000e220000008800 */
[----:B------:R-:W-:Y:S02]  /*0340*/  UMOV UR4, 0x400 ;  /* 0x0000040000047882 */ /* 0x000fe40000000000 */
[----:B0-----:R-:W-:-:S06]  /*0350*/  ULEA UR4, UR5, UR4, 0x18 ;  /* 0x0000000405047291 */ /* 0x001fcc000f8ec0ff */
[----:B------:R-:W-:-:S07]  /*0360*/  LEA R3, R2, UR4, 0x2 ;  /* 0x0000000402037c11 */ /* 0x000fce000f8e10ff */
.L_x_32:
        /* <DEDUP_REMOVED lines=11> */
.L_x_28:
[----:B------:R-:W-:Y:S05]  /*0420*/  BSYNC.RECONVERGENT B0 ;  /* 0x0000000000007941 */ /* 0x000fea0003800200 */
.L_x_27:
        /* <DEDUP_REMOVED lines=48> */
.L_x_37:
        /* <DEDUP_REMOVED lines=9> */
.L_x_36:
[----:B------:R-:W-:Y:S05]  /*07c0*/  BSYNC.RECONVERGENT B1 ;  /* 0x0000000000017941 */ /* 0x000fea0003800200 */
.L_x_35:
[----:B------:R-:W-:Y:S05]  /*07d0*/  @!P1 BRA `(.L_x_34) ;  /* 0x00000000006c9947 */ /* 0x000fea0003800000 */
[----:B------:R-:W1:Y:S01]  /*07e0*/  S2R R7, SR_CgaCtaId ;  /* 0x0000000000077919 */ /* 0x000e620000008800 */
[----:B------:R-:W-:Y:S02]  /*07f0*/  MOV R4, 0x400 ;  /* 0x0000040000047802 */ /* 0x000fe40000000f00 */
[----:B------:R-:W-:Y:S02]  /*0800*/  SHF.R.S32.HI R17, RZ, 0x1f, R2 ;  /* 0x0000001fff117819 */ /* 0x000fe40000011402 */
[----:B-1----:R-:W-:-:S07]  /*0810*/  LEA R19, R7, R4, 0x18 ;  /* 0x0000000407137211 */ /* 0x002fce00078ec0ff */
.L_x_38:
        /* <DEDUP_REMOVED lines=23> */
.L_x_34:
[----:B------:R-:W-:Y:S05]  /*0990*/  BSYNC.RECONVERGENT B0 ;  /* 0x0000000000007941 */ /* 0x000fea0003800200 */
.L_x_33:
        /* <DEDUP_REMOVED lines=41> */
.L_x_43:
[----:B------:R-:W0:Y:S01]  /*0c30*/  LDS R9, [R6] ;  /* 0x0000000006097984 */ /* 0x000e220000000800 */
[----:B------:R-:W-:Y:S01]  /*0c40*/  VIADD R7, R7, 0x1 ;  /* 0x0000000107077836 */ /* 0x000fe20000000000 */
[----:B------:R-:W-:Y:S04]  /*0c50*/  BSSY.RECONVERGENT B1, `(.L_x_41) ;  /* 0x0000005000017945 */ /* 0x000fe80003800200 */
[----:B------:R-:W-:Y:S02]  /*0c60*/  ISETP.NE.AND P1, PT, R7, RZ, PT ;  /* 0x000000ff0700720c */ /* 0x000fe40003f25270 */
[----:B0-----:R-:W-:-:S13]  /*0c70*/  ISETP.GE.AND P0, PT, R9, 0x1, PT ;  /* 0x000000010900780c */ /* 0x001fda0003f06270 */
[----:B------:R-:W-:Y:S05]  /*0c80*/  @!P0 BRA `(.L_x_42) ;  /* 0x0000000000048947 */ /* 0x000fea0003800000 */
[----:B------:R0:W-:Y:S02]  /*0c90*/  REDG.E.ADD.STRONG.GPU desc[UR6][R4.64], R9 ;  /* 0x000000090400798e */ /* 0x0001e4000c12e106 */
.L_x_42:
[----:B------:R-:W-:Y:S05]  /*0ca0*/  BSYNC.RECONVERGENT B1 ;  /* 0x0000000000017941 */ /* 0x000fea0003800200 */
.L_x_41:
[C---:B------:R-:W-:Y:S01]  /*0cb0*/  LEA R6, R3.reuse, R6, 0x2 ;  /* 0x0000000603067211 */ /* 0x040fe200078e10ff */
[----:B0-----:R-:W-:Y:S01]  /*0cc0*/  IMAD.WIDE.U32 R4, R3, 0x4, R4 ;  /* 0x0000000403047825 */ /* 0x001fe200078e0004 */
[----:B------:R-:W-:Y:S06]  /*0cd0*/  @P1 BRA `(.L_x_43) ;  /* 0xfffffffc00d41947 */ /* 0x000fec000383ffff */
.L_x_40:
[----:B------:R-:W-:Y:S05]  /*0ce0*/  BSYNC.RECONVERGENT B0 ;  /* 0x0000000000007941 */ /* 0x000fea0003800200 */
.L_x_39:
        /* <DEDUP_REMOVED lines=10> */
.L_x_52:
        /* <DEDUP_REMOVED lines=15> */
.L_x_45:
[----:B------:R-:W-:Y:S05]  /*0e80*/  BSYNC.RECONVERGENT B0 ;  /* 0x0000000000007941 */ /* 0x000fea0003800200 */
.L_x_44:
[----:B------:R-:W-:Y:S04]  /*0e90*/  BSSY.RECONVERGENT B0, `(.L_x_46) ;  /* 0x0000004000007945 */ /* 0x000fe80003800200 */
[----:B------:R-:W-:Y:S05]  /*0ea0*/  @!P1 BRA `(.L_x_47) ;  /* 0x0000000000089947 */ /* 0x000fea0003800000 */
[----:B01----:R-:W-:-:S05]  /*0eb0*/  IMAD.WIDE.U32 R6, R9, 0x4, R4 ;  /* 0x0000000409067825 */ /* 0x003fca00078e0004 */
[----:B------:R2:W-:Y:S02]  /*0ec0*/  REDG.E.ADD.STRONG.GPU desc[UR6][R6.64], R15 ;  /* 0x0000000f0600798e */ /* 0x0005e4000c12e106 */
.L_x_47:
[----:B------:R-:W-:Y:S05]  /*0ed0*/  BSYNC.RECONVERGENT B0 ;  /* 0x0000000000007941 */ /* 0x000fea0003800200 */
.L_x_46:
[----:B------:R-:W-:Y:S04]  /*0ee0*/  BSSY.RECONVERGENT B0, `(.L_x_48) ;  /* 0x0000004000007945 */ /* 0x000fe80003800200 */
[----:B------:R-:W-:Y:S05]  /*0ef0*/  @!P2 BRA `(.L_x_49) ;  /* 0x000000000008a947 */ /* 0x000fea0003800000 */
[----:B012---:R-:W-:-:S05]  /*0f00*/  IMAD.WIDE.U32 R6, R2, 0x4, R4 ;  /* 0x0000000402067825 */ /* 0x007fca00078e0004 */
[----:B------:R3:W-:Y:S02]  /*0f10*/  REDG.E.ADD.STRONG.GPU desc[UR6][R6.64], R17 ;  /* 0x000000110600798e */ /* 0x0007e4000c12e106 */
.L_x_49:
[----:B------:R-:W-:Y:S05]  /*0f20*/  BSYNC.RECONVERGENT B0 ;  /* 0x0000000000007941 */ /* 0x000fea0003800200 */
.L_x_48:
[----:B------:R-:W-:Y:S01]  /*0f30*/  BSSY.RECONVERGENT B0, `(.L_x_50) ;  /* 0x0000005000007945 */ /* 0x000fe20003800200 */
[----:B------:R-:W-:-:S03]  /*0f40*/  IADD3 R0, PT, PT, R3, R0, R3 ;  /* 0x0000000003007210 */ /* 0x000fc60007ffe003 */
[----:B------:R-:W-:Y:S05]  /*0f50*/  @!P3 BRA `(.L_x_51) ;  /* 0x000000000008b947 */ /* 0x000fea0003800000 */
[----:B0123--:R-:W-:-:S05]  /*0f60*/  IMAD.WIDE.U32 R6, R8, 0x4, R4 ;  /* 0x0000000408067825 */ /* 0x00ffca00078e0004 */
[----:B------:R4:W-:Y:S02]  /*0f70*/  REDG.E.ADD.STRONG.GPU desc[UR6][R6.64], R11 ;  /* 0x0000000b0600798e */ /* 0x0009e4000c12e106 */
.L_x_51:
[----:B------:R-:W-:Y:S05]  /*0f80*/  BSYNC.RECONVERGENT B0 ;  /* 0x0000000000007941 */ /* 0x000fea0003800200 */
.L_x_50:
        /* <DEDUP_REMOVED lines=8> */
.L_x_53:
        /* <DEDUP_REMOVED lines=15> */
.L_x_56:


//--------------------- .text._Z19histogram_naive_gpuPKhPii --------------------------
	.section	.text._Z19histogram_naive_gpuPKhPii,"ax",@progbits
	.align	128
        .global         _Z19histogram_naive_gpuPKhPii
        .type           _Z19histogram_naive_gpuPKhPii,@function
        .size           _Z19histogram_naive_gpuPKhPii,(.L_x_57 - _Z19histogram_naive_gpuPKhPii)
        .other          _Z19histogram_naive_gpuPKhPii,@"STO_CUDA_ENTRY STV_DEFAULT"
_Z19histogram_naive_gpuPKhPii:
.text._Z19histogram_naive_gpuPKhPii:
[----:B------:R-:W-:Y:S01]  /*0000*/  LDC R1, c[0x0][0x37c] ;  /* 0x0000df00ff017b82 */ /* 0x000fe20000000800 */
[----:B------:R-:W0:Y:S07]  /*0010*/  S2R R3, SR_TID.X ;  /* 0x0000000000037919 */ /* 0x000e2e0000002100 */
[----:B------:R-:W0:Y:S01]  /*0020*/  S2UR UR4, SR_CTAID.X ;  /* 0x00000000000479c3 */ /* 0x000e220000002500 */
[----:B------:R-:W1:Y:S07]  /*0030*/  LDCU UR5, c[0x0][0x390] ;  /* 0x00007200ff0577ac */ /* 0x000e6e0008000800 */
[----:B------:R-:W0:Y:S02]  /*0040*/  LDC R0, c[0x0][0x360] ;  /* 0x0000d800ff007b82 */ /* 0x000e240000000800 */
[----:B0-----:R-:W-:-:S05]  /*0050*/  IMAD R0, R0, UR4, R3 ;  /* 0x0000000400007c24 */ /* 0x001fca000f8e0203 */
[----:B-1----:R-:W-:-:S13]  /*0060*/  ISETP.GE.AND P0, PT, R0, UR5, PT ;  /* 0x0000000500007c0c */ /* 0x002fda000bf06270 */
[----:B------:R-:W-:Y:S05]  /*0070*/  @P0 EXIT ;  /* 0x000000000000094d */ /* 0x000fea0003800000 */
[----:B------:R-:W0:Y:S01]  /*0080*/  LDCU.64 UR6, c[0x0][0x380] ;  /* 0x00007000ff0677ac */ /* 0x000e220008000a00 */
[----:B------:R-:W1:Y:S01]  /*0090*/  LDC.64 R2, c[0x0][0x388] ;  /* 0x0000e200ff027b82 */ /* 0x000e620000000a00 */
[----:B------:R-:W2:Y:S01]  /*00a0*/  LDCU.64 UR4, c[0x0][0x358] ;  /* 0x00006b00ff0477ac */ /* 0x000ea20008000a00 */
[----:B0-----:R-:W-:-:S04]  /*00b0*/  IADD3 R4, P0, PT, R0, UR6, RZ ;  /* 0x0000000600047c10 */ /* 0x001fc8000ff1e0ff */
[----:B------:R-:W-:-:S06]  /*00c0*/  LEA.HI.X.SX32 R5, R0, UR7, 0x1, P0 ;  /* 0x0000000700057c11 */ /* 0x000fcc00080f0eff */
[----:B--2---:R-:W1:Y:S01]  /*00d0*/  LDG.E.U8 R5, desc[UR4][R4.64] ;  /* 0x0000000404057981 */ /* 0x004e62000c1e1100 */
[----:B------:R-:W-:Y:S02]  /*00e0*/  HFMA2 R7, -RZ, RZ, 0, 5.9604644775390625e-08 ;  /* 0x00000001ff077431 */ /* 0x000fe400000001ff */
[----:B-1----:R-:W-:-:S05]  /*00f0*/  IMAD.WIDE.U32 R2, R5, 0x4, R2 ;  /* 0x0000000405027825 */ /* 0x002fca00078e0002 */
[----:B------:R-:W-:Y:S01]  /*0100*/  REDG.E.ADD.STRONG.GPU desc[UR4][R2.64], R7 ;  /* 0x000000070200798e */ /* 0x000fe2000c12e104 */
[----:B------:R-:W-:Y:S05]  /*0110*/  EXIT ;  /* 0x000000000000794d */ /* 0x000fea0003800000 */
.L_x_54:
        /* <DEDUP_REMOVED lines=14> */
.L_x_57:


//--------------------- .nv.shared._Z24histogram_privatized_gpuPKhPii --------------------------
	.section	.nv.shared._Z24histogram_privatized_gpuPKhPii,"aw",@nobits
	.sectionflags	@""
	.align	4
.nv.shared._Z24histogram_privatized_gpuPKhPii:
	.zero		3072


//--------------------- .nv.shared.reserved.0     --------------------------
	.section	.nv.shared.reserved.0,"aw",@nobits
	.weak		__nv_reservedSMEM_offset_0_alias
	.size		__nv_reservedSMEM_offset_0_alias, 0, 64
	.other		__nv_reservedSMEM_offset_0_alias,@"STO_CUDA_RESERVED_SHARED STV_DEFAULT"
__nv_reservedSMEM_offset_0_alias:
	.zero		0
	.zero		64


//--------------------- .nv.shared._Z20histogram_shared_gpuPKhPii --------------------------
	.section	.nv.shared._Z20histogram_shared_gpuPKhPii,"aw",@nobits
	.sectionflags	@""
	.align	4
.nv.shared._Z20histogram_shared_gpuPKhPii:
	.zero		3072


//--------------------- .nv.constant0._Z24histogram_privatized_gpuPKhPii --------------------------
	.section	.nv.constant0._Z24histogram_privatized_gpuPKhPii,"a",@progbits
	.sectionflags	@""
	.align	4
.nv.constant0._Z24histogram_privatized_gpuPKhPii:
	.zero		916


//--------------------- .nv.constant0._Z20histogram_shared_gpuPKhPii --------------------------
	.section	.nv.constant0._Z20histogram_shared_gpuPKhPii,"a",@progbits
	.sectionflags	@""
	.align	4
.nv.constant0._Z20histogram_shared_gpuPKhPii:
	.zero		916


//--------------------- .nv.constant0._Z19histogram_naive_gpuPKhPii --------------------------
	.section	.nv.constant0._Z19histogram_naive_gpuPKhPii,"a",@progbits
	.sectionflags	@""
	.align	4
.nv.constant0._Z19histogram_naive_gpuPKhPii:
	.zero		916


//--------------------- SYMBOLS --------------------------

	.type		.nv.reservedSmem.offset0,@object
	.size		.nv.reservedSmem.offset0,0x4
	.type		.nv.reservedSmem.cap,@object
	.size		.nv.reservedSmem.cap,0x4
